	.target	sm_100a

	.elftype	@"ET_EXEC"


//--------------------- .note.nv.tkinfo           --------------------------
	.section	.note.nv.tkinfo,"",@"SHT_NOTE"
	.sectionflags	@"SHF_NOTE_NV_TKINFO"
	.tkinfo
        /*0018*/ 	.word	0x00000002
        /*0030*/ 	.string	""
        /*0030*/ 	.string	"ptxas"
        /*0030*/ 	.string	"Cuda compilation tools, release 13.0, V13.0.88"
        /*0030*/ 	.string	"Build cuda_13.0.r13.0/compiler.36424714_0"
        /*0030*/ 	.string	"-arch sm_100a -m 64 "



//--------------------- .note.nv.cuinfo           --------------------------
	.section	.note.nv.cuinfo,"",@"SHT_NOTE"
	.sectionflags	@"SHF_NOTE_NV_CUINFO"
        /*0018*/ 	.short	0x0002
        /*001a*/ 	.short	0x0064
        /*001c*/ 	.short	0x0082
	.zero		2


//--------------------- .nv.info                  --------------------------
	.section	.nv.info,"",@"SHT_CUDA_INFO"
	.align	4


	//----- nvinfo : EIATTR_REGCOUNT
	.align		4
        /*0000*/ 	.byte	0x04, 0x2f
        /*0002*/ 	.short	(.L_19 - .L_18)
	.align		4
.L_18:
        /*0004*/ 	.word	index@(_ZN7cutlass13device_kernelINS_4conv6kernel13ConvUniversalINS1_16ConvProblemShapeILNS1_8OperatorE1ELi2EEENS1_10collective14CollectiveConvINS1_47MainloopSm100TmaUmmaWarpSpecializedImplicitGemmILS5_1ELi20ELi2ELi1ELi2EN4cute5tupleIJNSA_1CILi2EEENSC_ILi1EEESE_EEEEENSB_IJNSC_ILi256EEENSC_ILi64EEENSB_IJNSC_ILi32EEEEEEEEENS_10bfloat16_tESM_NSA_8TiledMMAINSA_8MMA_AtomIJNSA_26SM100_MMA_F16BF16_2x1SM_SSISM_SM_fLi256ELi64ELNSA_4UMMA5MajorE0ELSR_1ELNSQ_7ScaleInE0ELSS_0EEEEEENSA_6LayoutINSB_IJSE_SE_SE_EEENSB_IJNSC_ILi0EEESX_SX_EEEEENSB_IJNSA_10UnderscoreES10_S10_EEEEENS7_6detail27Sm100ImplicitGemmTileTraitsINSA_25SM100_TMA_2SM_LOAD_IM2COLENSA_14ComposedLayoutINSA_7SwizzleILi2ELi4ELi3EEENSA_18smem_ptr_flag_bitsILi16EEENSV_INSB_IJNSC_ILi8EEESJ_EEENSB_IJSJ_SE_EEEEEEEvEENS14_INSA_18SM100_TMA_2SM_LOADENS16_IS18_S1A_NSV_INSB_IJSJ_S1B_EEENSB_IJSE_SJ_EEEEEEEvEEEENS_8epilogue10collective18CollectiveEpilogueINS1O_23Sm100TmaWarpSpecializedILi3ELi2ELi32ELb1ELb0EEEJNSB_IJNSC_ILi128EEESI_SK_EEENSB_IJNSV_IS1T_SE_EENSV_ISJ_SE_EEEEESM_NSB_IJNSB_IJlllEEESE_SX_EEESM_S1Z_NS1O_6fusion15FusionCallbacksIS1S_NS20_17LinearCombinationISM_fSM_fLNS_15FloatRoundStyleE2EEES1U_S1X_JEEENSA_5SM1004TMEM4LOAD26SM100_TMEM_LOAD_32dp32b32xENSA_20SM90_TMA_LOAD_IM2COLES1F_NSA_39AutoVectorizingCopyWithAssumedAlignmentILi128EEENSA_21SM90_TMA_STORE_IM2COLES1F_S2C_S2C_EEEvvEEEEvNT_6ParamsE)
        /*0008*/ 	.word	0x0000007d


	//----- nvinfo : EIATTR_FRAME_SIZE
	.align		4
.L_19:
        /*000c*/ 	.byte	0x04, 0x11
        /*000e*/ 	.short	(.L_21 - .L_20)
	.align		4
.L_20:
        /*0010*/ 	.word	index@($__internal_2_$__cuda_sm10x_tcgen05_guardrail_trap_unallocated_columns_being_dealloced)
        /*0014*/ 	.word	0x00000008


	//----- nvinfo : EIATTR_FRAME_SIZE
	.align		4
.L_21:
        /*0018*/ 	.byte	0x04, 0x11
        /*001a*/ 	.short	(.L_23 - .L_22)
	.align		4
.L_22:
        /*001c*/ 	.word	index@($__internal_1_$__cuda_sm10x_tcgen05_guardrail_trap_phase_invalid_during_alloc)
        /*0020*/ 	.word	0x00000008


	//----- nvinfo : EIATTR_FRAME_SIZE
	.align		4
.L_23:
        /*0024*/ 	.byte	0x04, 0x11
        /*0026*/ 	.short	(.L_25 - .L_24)
	.align		4
.L_24:
        /*0028*/ 	.word	index@($__internal_0_$__cuda_sm10x_tcgen05_guardrail_trap_col_being_dealloced_not_returned_by_alloc)
        /*002c*/ 	.word	0x00000008


	//----- nvinfo : EIATTR_FRAME_SIZE
	.align		4
.L_25:
        /*0030*/ 	.byte	0x04, 0x11
        /*0032*/ 	.short	(.L_27 - .L_26)
	.align		4
.L_26:
        /*0034*/ 	.word	index@(_ZN7cutlass13device_kernelINS_4conv6kernel13ConvUniversalINS1_16ConvProblemShapeILNS1_8OperatorE1ELi2EEENS1_10collective14CollectiveConvINS1_47MainloopSm100TmaUmmaWarpSpecializedImplicitGemmILS5_1ELi20ELi2ELi1ELi2EN4cute5tupleIJNSA_1CILi2EEENSC_ILi1EEESE_EEEEENSB_IJNSC_ILi256EEENSC_ILi64EEENSB_IJNSC_ILi32EEEEEEEEENS_10bfloat16_tESM_NSA_8TiledMMAINSA_8MMA_AtomIJNSA_26SM100_MMA_F16BF16_2x1SM_SSISM_SM_fLi256ELi64ELNSA_4UMMA5MajorE0ELSR_1ELNSQ_7ScaleInE0ELSS_0EEEEEENSA_6LayoutINSB_IJSE_SE_SE_EEENSB_IJNSC_ILi0EEESX_SX_EEEEENSB_IJNSA_10UnderscoreES10_S10_EEEEENS7_6detail27Sm100ImplicitGemmTileTraitsINSA_25SM100_TMA_2SM_LOAD_IM2COLENSA_14ComposedLayoutINSA_7SwizzleILi2ELi4ELi3EEENSA_18smem_ptr_flag_bitsILi16EEENSV_INSB_IJNSC_ILi8EEESJ_EEENSB_IJSJ_SE_EEEEEEEvEENS14_INSA_18SM100_TMA_2SM_LOADENS16_IS18_S1A_NSV_INSB_IJSJ_S1B_EEENSB_IJSE_SJ_EEEEEEEvEEEENS_8epilogue10collective18CollectiveEpilogueINS1O_23Sm100TmaWarpSpecializedILi3ELi2ELi32ELb1ELb0EEEJNSB_IJNSC_ILi128EEESI_SK_EEENSB_IJNSV_IS1T_SE_EENSV_ISJ_SE_EEEEESM_NSB_IJNSB_IJlllEEESE_SX_EEESM_S1Z_NS1O_6fusion15FusionCallbacksIS1S_NS20_17LinearCombinationISM_fSM_fLNS_15FloatRoundStyleE2EEES1U_S1X_JEEENSA_5SM1004TMEM4LOAD26SM100_TMEM_LOAD_32dp32b32xENSA_20SM90_TMA_LOAD_IM2COLES1F_NSA_39AutoVectorizingCopyWithAssumedAlignmentILi128EEENSA_21SM90_TMA_STORE_IM2COLES1F_S2C_S2C_EEEvvEEEEvNT_6ParamsE)
        /*0038*/ 	.word	0x00000008


	//----- nvinfo : EIATTR_MIN_STACK_SIZE
	.align		4
.L_27:
        /*003c*/ 	.byte	0x04, 0x12
        /*003e*/ 	.short	(.L_29 - .L_28)
	.align		4
.L_28:
        /*0040*/ 	.word	index@(_ZN7cutlass13device_kernelINS_4conv6kernel13ConvUniversalINS1_16ConvProblemShapeILNS1_8OperatorE1ELi2EEENS1_10collective14CollectiveConvINS1_47MainloopSm100TmaUmmaWarpSpecializedImplicitGemmILS5_1ELi20ELi2ELi1ELi2EN4cute5tupleIJNSA_1CILi2EEENSC_ILi1EEESE_EEEEENSB_IJNSC_ILi256EEENSC_ILi64EEENSB_IJNSC_ILi32EEEEEEEEENS_10bfloat16_tESM_NSA_8TiledMMAINSA_8MMA_AtomIJNSA_26SM100_MMA_F16BF16_2x1SM_SSISM_SM_fLi256ELi64ELNSA_4UMMA5MajorE0ELSR_1ELNSQ_7ScaleInE0ELSS_0EEEEEENSA_6LayoutINSB_IJSE_SE_SE_EEENSB_IJNSC_ILi0EEESX_SX_EEEEENSB_IJNSA_10UnderscoreES10_S10_EEEEENS7_6detail27Sm100ImplicitGemmTileTraitsINSA_25SM100_TMA_2SM_LOAD_IM2COLENSA_14ComposedLayoutINSA_7SwizzleILi2ELi4ELi3EEENSA_18smem_ptr_flag_bitsILi16EEENSV_INSB_IJNSC_ILi8EEESJ_EEENSB_IJSJ_SE_EEEEEEEvEENS14_INSA_18SM100_TMA_2SM_LOADENS16_IS18_S1A_NSV_INSB_IJSJ_S1B_EEENSB_IJSE_SJ_EEEEEEEvEEEENS_8epilogue10collective18CollectiveEpilogueINS1O_23Sm100TmaWarpSpecializedILi3ELi2ELi32ELb1ELb0EEEJNSB_IJNSC_ILi128EEESI_SK_EEENSB_IJNSV_IS1T_SE_EENSV_ISJ_SE_EEEEESM_NSB_IJNSB_IJlllEEESE_SX_EEESM_S1Z_NS1O_6fusion15FusionCallbacksIS1S_NS20_17LinearCombinationISM_fSM_fLNS_15FloatRoundStyleE2EEES1U_S1X_JEEENSA_5SM1004TMEM4LOAD26SM100_TMEM_LOAD_32dp32b32xENSA_20SM90_TMA_LOAD_IM2COLES1F_NSA_39AutoVectorizingCopyWithAssumedAlignmentILi128EEENSA_21SM90_TMA_STORE_IM2COLES1F_S2C_S2C_EEEvvEEEEvNT_6ParamsE)
        /*0044*/ 	.word	0x00000008
.L_29:


//--------------------- .nv.compat                --------------------------
	.section	.nv.compat,"",@"SHT_CUDA_COMPAT_INFO"
	.align	4
        /*0000*/ 	.byte	0x02, 0x09, 0x01, 0x00, 0x02, 0x02, 0x02, 0x00, 0x02, 0x05, 0x05, 0x00, 0x03, 0x07, 0x01, 0x01
        /*0010*/ 	.byte	0x02, 0x03, 0x01, 0x00, 0x02, 0x06, 0x01, 0x00, 0x04, 0x0b, 0x08, 0x00, 0x09, 0x00, 0x00, 0x00
        /*0020*/ 	.byte	0x00, 0x00, 0x00, 0x00


//--------------------- .nv.info._ZN7cutlass13device_kernelINS_4conv6kernel13ConvUniversalINS1_16ConvProblemShapeILNS1_8OperatorE1ELi2EEENS1_10collective14CollectiveConvINS1_47MainloopSm100TmaUmmaWarpSpecializedImplicitGemmILS5_1ELi20ELi2ELi1ELi2EN4cute5tupleIJNSA_1CILi2EEENSC_ILi1EEESE_EEEEENSB_IJNSC_ILi256EEENSC_ILi64EEENSB_IJNSC_ILi32EEEEEEEEENS_10bfloat16_tESM_NSA_8TiledMMAINSA_8MMA_AtomIJNSA_26SM100_MMA_F16BF16_2x1SM_SSISM_SM_fLi256ELi64ELNSA_4UMMA5MajorE0ELSR_1ELNSQ_7ScaleInE0ELSS_0EEEEEENSA_6LayoutINSB_IJSE_SE_SE_EEENSB_IJNSC_ILi0EEESX_SX_EEEEENSB_IJNSA_10UnderscoreES10_S10_EEEEENS7_6detail27Sm100ImplicitGemmTileTraitsINSA_25SM100_TMA_2SM_LOAD_IM2COLENSA_14ComposedLayoutINSA_7SwizzleILi2ELi4ELi3EEENSA_18smem_ptr_flag_bitsILi16EEENSV_INSB_IJNSC_ILi8EEESJ_EEENSB_IJSJ_SE_EEEEEEEvEENS14_INSA_18SM100_TMA_2SM_LOADENS16_IS18_S1A_NSV_INSB_IJSJ_S1B_EEENSB_IJSE_SJ_EEEEEEEvEEEENS_8epilogue10collective18CollectiveEpilogueINS1O_23Sm100TmaWarpSpecializedILi3ELi2ELi32ELb1ELb0EEEJNSB_IJNSC_ILi128EEESI_SK_EEENSB_IJNSV_IS1T_SE_EENSV_ISJ_SE_EEEEESM_NSB_IJNSB_IJlllEEESE_SX_EEESM_S1Z_NS1O_6fusion15FusionCallbacksIS1S_NS20_17LinearCombinationISM_fSM_fLNS_15FloatRoundStyleE2EEES1U_S1X_JEEENSA_5SM1004TMEM4LOAD26SM100_TMEM_LOAD_32dp32b32xENSA_20SM90_TMA_LOAD_IM2COLES1F_NSA_39AutoVectorizingCopyWithAssumedAlignmentILi128EEENSA_21SM90_TMA_STORE_IM2COLES1F_S2C_S2C_EEEvvEEEEvNT_6ParamsE --------------------------
	.section	.nv.info._ZN7cutlass13device_kernelINS_4conv6kernel13ConvUniversalINS1_16ConvProblemShapeILNS1_8OperatorE1ELi2EEENS1_10collective14CollectiveConvINS1_47MainloopSm100TmaUmmaWarpSpecializedImplicitGemmILS5_1ELi20ELi2ELi1ELi2EN4cute5tupleIJNSA_1CILi2EEENSC_ILi1EEESE_EEEEENSB_IJNSC_ILi256EEENSC_ILi64EEENSB_IJNSC_ILi32EEEEEEEEENS_10bfloat16_tESM_NSA_8TiledMMAINSA_8MMA_AtomIJNSA_26SM100_MMA_F16BF16_2x1SM_SSISM_SM_fLi256ELi64ELNSA_4UMMA5MajorE0ELSR_1ELNSQ_7ScaleInE0ELSS_0EEEEEENSA_6LayoutINSB_IJSE_SE_SE_EEENSB_IJNSC_ILi0EEESX_SX_EEEEENSB_IJNSA_10UnderscoreES10_S10_EEEEENS7_6detail27Sm100ImplicitGemmTileTraitsINSA_25SM100_TMA_2SM_LOAD_IM2COLENSA_14ComposedLayoutINSA_7SwizzleILi2ELi4ELi3EEENSA_18smem_ptr_flag_bitsILi16EEENSV_INSB_IJNSC_ILi8EEESJ_EEENSB_IJSJ_SE_EEEEEEEvEENS14_INSA_18SM100_TMA_2SM_LOADENS16_IS18_S1A_NSV_INSB_IJSJ_S1B_EEENSB_IJSE_SJ_EEEEEEEvEEEENS_8epilogue10collective18CollectiveEpilogueINS1O_23Sm100TmaWarpSpecializedILi3ELi2ELi32ELb1ELb0EEEJNSB_IJNSC_ILi128EEESI_SK_EEENSB_IJNSV_IS1T_SE_EENSV_ISJ_SE_EEEEESM_NSB_IJNSB_IJlllEEESE_SX_EEESM_S1Z_NS1O_6fusion15FusionCallbacksIS1S_NS20_17LinearCombinationISM_fSM_fLNS_15FloatRoundStyleE2EEES1U_S1X_JEEENSA_5SM1004TMEM4LOAD26SM100_TMEM_LOAD_32dp32b32xENSA_20SM90_TMA_LOAD_IM2COLES1F_NSA_39AutoVectorizingCopyWithAssumedAlignmentILi128EEENSA_21SM90_TMA_STORE_IM2COLES1F_S2C_S2C_EEEvvEEEEvNT_6ParamsE,"",@"SHT_CUDA_INFO"
	.sectionflags	@""
	.align	4


	//----- nvinfo : EIATTR_CUDA_API_VERSION
	.align		4
        /*0000*/ 	.byte	0x04, 0x37
        /*0002*/ 	.short	(.L_31 - .L_30)
.L_30:
        /*0004*/ 	.word	0x00000082


	//----- nvinfo : EIATTR_KPARAM_INFO
	.align		4
.L_31:
        /*0008*/ 	.byte	0x04, 0x17
        /*000a*/ 	.short	(.L_33 - .L_32)
.L_32:
        /*000c*/ 	.word	0x00000000
        /*0010*/ 	.short	0x0000
        /*0012*/ 	.short	0x0000
        /*0014*/ 	.byte	0x00, 0xf0, 0x01, 0x20


	//----- nvinfo : EIATTR_AT_ENTRY_FRAGMENTS
	.align		4
.L_33:
        /*0018*/ 	.byte	0x04, 0x4f
        /*001a*/ 	.short	(.L_35 - .L_34)


	//   ....[0]....
.L_34:
        /*001c*/ 	.word	0x00000007


	//----- nvinfo : EIATTR_RESERVED_SMEM_USED
	.align		4
.L_35:
        /*0020*/ 	.byte	0x01, 0x41
	.zero		2


	//----- nvinfo : EIATTR_SPARSE_MMA_MASK
	.align		4
        /*0024*/ 	.byte	0x03, 0x50
        /*0026*/ 	.short	0x0000


	//----- nvinfo : EIATTR_TCGEN05_2CTA_USED
	.align		4
        /*0028*/ 	.byte	0x01, 0x52
	.zero		2


	//----- nvinfo : EIATTR_MAXREG_COUNT
	.align		4
        /*002c*/ 	.byte	0x03, 0x1b
        /*002e*/ 	.short	0x00ff


	//----- nvinfo : EIATTR_NUM_BARRIERS
	.align		4
        /*0030*/ 	.byte	0x02, 0x4c
        /*0032*/ 	.byte	0x07
	.zero		1


	//----- nvinfo : EIATTR_EXTERNS
	.align		4
        /*0034*/ 	.byte	0x04, 0x0f
        /*0036*/ 	.short	(.L_37 - .L_36)


	//   ....[0]....
	.align		4
.L_36:
        /*0038*/ 	.word	index@(__assertfail)


	//----- nvinfo : EIATTR_MERCURY_ISA_VERSION
	.align		4
.L_37:
        /*003c*/ 	.byte	0x03, 0x5f
        /*003e*/ 	.short	0x0101


	//----- nvinfo : EIATTR_INT_WARP_WIDE_INSTR_OFFSETS
	.align		4
        /*0040*/ 	.byte	0x04, 0x31
        /*0042*/ 	.short	(.L_39 - .L_38)


	//   ....[0]....
.L_38:
        /*0044*/ 	.word	0x00000e60


	//   ....[1]....
        /*0048*/ 	.word	0x00000f10


	//   ....[2]....
        /*004c*/ 	.word	0x00004cb0


	//   ....[3]....
        /*0050*/ 	.word	0x00004cd0


	//   ....[4]....
        /*0054*/ 	.word	0x00004d00


	//   ....[5]....
        /*0058*/ 	.word	0x00005960


	//   ....[6]....
        /*005c*/ 	.word	0x00005aa0


	//   ....[7]....
        /*0060*/ 	.word	0x00005ba0


	//   ....[8]....
        /*0064*/ 	.word	0x00005ca0


	//----- nvinfo : EIATTR_COOP_GROUP_MASK_REGIDS
	.align		4
.L_39:
        /*0068*/ 	.byte	0x04, 0x29
        /*006a*/ 	.short	(.L_41 - .L_40)


	//   ....[0]....
.L_40:
        /*006c*/ 	.word	0xffffffff


	//   ....[1]....
        /*0070*/ 	.word	0xffffffff


	//   ....[2]....
        /*0074*/ 	.word	0xffffffff


	//   ....[3]....
        /*0078*/ 	.word	0xffffffff


	//   ....[4]....
        /*007c*/ 	.word	0xffffffff


	//   ....[5]....
        /*0080*/ 	.word	0xffffffff


	//   ....[6]....
        /*0084*/ 	.word	0xffffffff


	//   ....[7]....
        /*0088*/ 	.word	0xffffffff


	//   ....[8]....
        /*008c*/ 	.word	0xffffffff


	//   ....[9]....
        /*0090*/ 	.word	0xffffffff


	//   ....[10]....
        /*0094*/ 	.word	0xffffffff


	//   ....[11]....
        /*0098*/ 	.word	0xffffffff


	//   ....[12]....
        /*009c*/ 	.word	0xffffffff


	//----- nvinfo : EIATTR_COOP_GROUP_INSTR_OFFSETS
	.align		4
.L_41:
        /*00a0*/ 	.byte	0x04, 0x28
        /*00a2*/ 	.short	(.L_43 - .L_42)


	//   ....[0]....
.L_42:
        /*00a4*/ 	.word	0x000000d0


	//   ....[1]....
        /*00a8*/ 	.word	0x00000540


	//   ....[2]....
        /*00ac*/ 	.word	0x00000910


	//   ....[3]....
        /*00b0*/ 	.word	0x00000a90


	//   ....[4]....
        /*00b4*/ 	.word	0x00000b90


	//   ....[5]....
        /*00b8*/ 	.word	0x00000ce0


	//   ....[6]....
        /*00bc*/ 	.word	0x00000f80


	//   ....[7]....
        /*00c0*/ 	.word	0x00002640


	//   ....[8]....
        /*00c4*/ 	.word	0x00003c90


	//   ....[9]....
        /*00c8*/ 	.word	0x00004160


	//   ....[10]....
        /*00cc*/ 	.word	0x00004190


	//   ....[11]....
        /*00d0*/ 	.word	0x00004bd0


	//   ....[12]....
        /*00d4*/ 	.word	0x00004dd0


	//----- nvinfo : EIATTR_VRC_CTA_INIT_COUNT
	.align		4
.L_43:
        /*00d8*/ 	.byte	0x02, 0x4a
        /*00da*/ 	.byte	0x80
	.zero		1


	//----- nvinfo : EIATTR_SYSCALL_OFFSETS
	.align		4
        /*00dc*/ 	.byte	0x04, 0x46
        /*00de*/ 	.short	(.L_45 - .L_44)


	//   ....[0]....
.L_44:
        /*00e0*/ 	.word	0x000069d0


	//   ....[1]....
        /*00e4*/ 	.word	0x00006ac0


	//   ....[2]....
        /*00e8*/ 	.word	0x000074c0


	//   ....[3]....
        /*00ec*/ 	.word	0x000081a0


	//----- nvinfo : EIATTR_MBARRIER_INSTR_OFFSETS
	.align		4
.L_45:
        /*00f0*/ 	.byte	0x04, 0x39
        /*00f2*/ 	.short	(.L_47 - .L_46)


	//   ....[0]....
.L_46:
        /*00f4*/ 	.word	0x00000670
        /*00f8*/ 	.word	0x000000ff
        /*00fc*/ 	.word	0x00000000
        /*0100*/ 	.short	0x0100
        /*0102*/ 	.byte	0x04
	.zero		1


	//   ....[1]....
        /*0104*/ 	.word	0x00000680
        /*0108*/ 	.word	0x000000ff
        /*010c*/ 	.word	0x000000a0
        /*0110*/ 	.short	0x0100
        /*0112*/ 	.byte	0x04
	.zero		1


	//   ....[2]....
        /*0114*/ 	.word	0x00000690
        /*0118*/ 	.word	0x000000ff
        /*011c*/ 	.word	0x00000008
        /*0120*/ 	.short	0x0100
        /*0122*/ 	.byte	0x04
	.zero		1


	//   ....[3]....
        /*0124*/ 	.word	0x000006a0
        /*0128*/ 	.word	0x000000ff
        /*012c*/ 	.word	0x000000a8
        /*0130*/ 	.short	0x0100
        /*0132*/ 	.byte	0x04
	.zero		1


	//   ....[4]....
        /*0134*/ 	.word	0x000006b0
        /*0138*/ 	.word	0x000000ff
        /*013c*/ 	.word	0x00000010
        /*0140*/ 	.short	0x0100
        /*0142*/ 	.byte	0x04
	.zero		1


	//   ....[5]....
        /*0144*/ 	.word	0x000006c0
        /*0148*/ 	.word	0x000000ff
        /*014c*/ 	.word	0x000000b0
        /*0150*/ 	.short	0x0100
        /*0152*/ 	.byte	0x04
	.zero		1


	//   ....[6]....
        /*0154*/ 	.word	0x000006d0
        /*0158*/ 	.word	0x000000ff
        /*015c*/ 	.word	0x00000018
        /*0160*/ 	.short	0x0100
        /*0162*/ 	.byte	0x04
	.zero		1


	//   ....[7]....
        /*0164*/ 	.word	0x000006e0
        /*0168*/ 	.word	0x000000ff
        /*016c*/ 	.word	0x000000b8
        /*0170*/ 	.short	0x0100
        /*0172*/ 	.byte	0x04
	.zero		1


	//   ....[8]....
        /*0174*/ 	.word	0x000006f0
        /*0178*/ 	.word	0x000000ff
        /*017c*/ 	.word	0x00000020
        /*0180*/ 	.short	0x0100
        /*0182*/ 	.byte	0x04
	.zero		1


	//   ....[9]....
        /*0184*/ 	.word	0x00000700
        /*0188*/ 	.word	0x000000ff
        /*018c*/ 	.word	0x000000c0
        /*0190*/ 	.short	0x0100
        /*0192*/ 	.byte	0x04
	.zero		1


	//   ....[10]....
        /*0194*/ 	.word	0x00000710
        /*0198*/ 	.word	0x000000ff
        /*019c*/ 	.word	0x00000028
        /*01a0*/ 	.short	0x0100
        /*01a2*/ 	.byte	0x04
	.zero		1


	//   ....[11]....
        /*01a4*/ 	.word	0x00000720
        /*01a8*/ 	.word	0x000000ff
        /*01ac*/ 	.word	0x000000c8
        /*01b0*/ 	.short	0x0100
        /*01b2*/ 	.byte	0x04
	.zero		1


	//   ....[12]....
        /*01b4*/ 	.word	0x00000730
        /*01b8*/ 	.word	0x000000ff
        /*01bc*/ 	.word	0x00000030
        /*01c0*/ 	.short	0x0100
        /*01c2*/ 	.byte	0x04
	.zero		1


	//   ....[13]....
        /*01c4*/ 	.word	0x00000740
        /*01c8*/ 	.word	0x000000ff
        /*01cc*/ 	.word	0x000000d0
        /*01d0*/ 	.short	0x0100
        /*01d2*/ 	.byte	0x04
	.zero		1


	//   ....[14]....
        /*01d4*/ 	.word	0x00000750
        /*01d8*/ 	.word	0x000000ff
        /*01dc*/ 	.word	0x00000038
        /*01e0*/ 	.short	0x0100
        /*01e2*/ 	.byte	0x04
	.zero		1


	//   ....[15]....
        /*01e4*/ 	.word	0x00000760
        /*01e8*/ 	.word	0x000000ff
        /*01ec*/ 	.word	0x000000d8
        /*01f0*/ 	.short	0x0100
        /*01f2*/ 	.byte	0x04
	.zero		1


	//   ....[16]....
        /*01f4*/ 	.word	0x00000770
        /*01f8*/ 	.word	0x000000ff
        /*01fc*/ 	.word	0x00000040
        /*0200*/ 	.short	0x0100
        /*0202*/ 	.byte	0x04
	.zero		1


	//   ....[17]....
        /*0204*/ 	.word	0x00000780
        /*0208*/ 	.word	0x000000ff
        /*020c*/ 	.word	0x000000e0
        /*0210*/ 	.short	0x0100
        /*0212*/ 	.byte	0x04
	.zero		1


	//   ....[18]....
        /*0214*/ 	.word	0x00000790
        /*0218*/ 	.word	0x000000ff
        /*021c*/ 	.word	0x00000048
        /*0220*/ 	.short	0x0100
        /*0222*/ 	.byte	0x04
	.zero		1


	//   ....[19]....
        /*0224*/ 	.word	0x000007a0
        /*0228*/ 	.word	0x000000ff
        /*022c*/ 	.word	0x000000e8
        /*0230*/ 	.short	0x0100
        /*0232*/ 	.byte	0x04
	.zero		1


	//   ....[20]....
        /*0234*/ 	.word	0x000007b0
        /*0238*/ 	.word	0x000000ff
        /*023c*/ 	.word	0x00000050
        /*0240*/ 	.short	0x0100
        /*0242*/ 	.byte	0x04
	.zero		1


	//   ....[21]....
        /*0244*/ 	.word	0x000007c0
        /*0248*/ 	.word	0x000000ff
        /*024c*/ 	.word	0x000000f0
        /*0250*/ 	.short	0x0100
        /*0252*/ 	.byte	0x04
	.zero		1


	//   ....[22]....
        /*0254*/ 	.word	0x000007d0
        /*0258*/ 	.word	0x000000ff
        /*025c*/ 	.word	0x00000058
        /*0260*/ 	.short	0x0100
        /*0262*/ 	.byte	0x04
	.zero		1


	//   ....[23]....
        /*0264*/ 	.word	0x000007e0
        /*0268*/ 	.word	0x000000ff
        /*026c*/ 	.word	0x000000f8
        /*0270*/ 	.short	0x0100
        /*0272*/ 	.byte	0x04
	.zero		1


	//   ....[24]....
        /*0274*/ 	.word	0x000007f0
        /*0278*/ 	.word	0x000000ff
        /*027c*/ 	.word	0x00000060
        /*0280*/ 	.short	0x0100
        /*0282*/ 	.byte	0x04
	.zero		1


	//   ....[25]....
        /*0284*/ 	.word	0x00000800
        /*0288*/ 	.word	0x000000ff
        /*028c*/ 	.word	0x00000100
        /*0290*/ 	.short	0x0100
        /*0292*/ 	.byte	0x04
	.zero		1


	//   ....[26]....
        /*0294*/ 	.word	0x00000810
        /*0298*/ 	.word	0x000000ff
        /*029c*/ 	.word	0x00000068
        /*02a0*/ 	.short	0x0100
        /*02a2*/ 	.byte	0x04
	.zero		1


	//   ....[27]....
        /*02a4*/ 	.word	0x00000820
        /*02a8*/ 	.word	0x000000ff
        /*02ac*/ 	.word	0x00000108
        /*02b0*/ 	.short	0x0100
        /*02b2*/ 	.byte	0x04
	.zero		1


	//   ....[28]....
        /*02b4*/ 	.word	0x00000830
        /*02b8*/ 	.word	0x000000ff
        /*02bc*/ 	.word	0x00000070
        /*02c0*/ 	.short	0x0100
        /*02c2*/ 	.byte	0x04
	.zero		1


	//   ....[29]....
        /*02c4*/ 	.word	0x00000840
        /*02c8*/ 	.word	0x000000ff
        /*02cc*/ 	.word	0x00000110
        /*02d0*/ 	.short	0x0100
        /*02d2*/ 	.byte	0x04
	.zero		1


	//   ....[30]....
        /*02d4*/ 	.word	0x00000850
        /*02d8*/ 	.word	0x000000ff
        /*02dc*/ 	.word	0x00000078
        /*02e0*/ 	.short	0x0100
        /*02e2*/ 	.byte	0x04
	.zero		1


	//   ....[31]....
        /*02e4*/ 	.word	0x00000860
        /*02e8*/ 	.word	0x000000ff
        /*02ec*/ 	.word	0x00000118
        /*02f0*/ 	.short	0x0100
        /*02f2*/ 	.byte	0x04
	.zero		1


	//   ....[32]....
        /*02f4*/ 	.word	0x00000870
        /*02f8*/ 	.word	0x000000ff
        /*02fc*/ 	.word	0x00000080
        /*0300*/ 	.short	0x0100
        /*0302*/ 	.byte	0x04
	.zero		1


	//   ....[33]....
        /*0304*/ 	.word	0x00000880
        /*0308*/ 	.word	0x000000ff
        /*030c*/ 	.word	0x00000120
        /*0310*/ 	.short	0x0100
        /*0312*/ 	.byte	0x04
	.zero		1


	//   ....[34]....
        /*0314*/ 	.word	0x00000890
        /*0318*/ 	.word	0x000000ff
        /*031c*/ 	.word	0x00000088
        /*0320*/ 	.short	0x0100
        /*0322*/ 	.byte	0x04
	.zero		1


	//   ....[35]....
        /*0324*/ 	.word	0x000008a0
        /*0328*/ 	.word	0x000000ff
        /*032c*/ 	.word	0x00000128
        /*0330*/ 	.short	0x0100
        /*0332*/ 	.byte	0x04
	.zero		1


	//   ....[36]....
        /*0334*/ 	.word	0x000008b0
        /*0338*/ 	.word	0x000000ff
        /*033c*/ 	.word	0x00000090
        /*0340*/ 	.short	0x0100
        /*0342*/ 	.byte	0x04
	.zero		1


	//   ....[37]....
        /*0344*/ 	.word	0x000008c0
        /*0348*/ 	.word	0x000000ff
        /*034c*/ 	.word	0x00000130
        /*0350*/ 	.short	0x0100
        /*0352*/ 	.byte	0x04
	.zero		1


	//   ....[38]....
        /*0354*/ 	.word	0x000008d0
        /*0358*/ 	.word	0x000000ff
        /*035c*/ 	.word	0x00000098
        /*0360*/ 	.short	0x0100
        /*0362*/ 	.byte	0x04
	.zero		1


	//   ....[39]....
        /*0364*/ 	.word	0x000008e0
        /*0368*/ 	.word	0x000000ff
        /*036c*/ 	.word	0x00000138
        /*0370*/ 	.short	0x0100
        /*0372*/ 	.byte	0x04
	.zero		1


	//   ....[40]....
        /*0374*/ 	.word	0x00000a20
        /*0378*/ 	.word	0x000000ff
        /*037c*/ 	.word	0x00000140
        /*0380*/ 	.short	0x0100
        /*0382*/ 	.byte	0x04
	.zero		1


	//   ....[41]....
        /*0384*/ 	.word	0x00000a30
        /*0388*/ 	.word	0x000000ff
        /*038c*/ 	.word	0x00000158
        /*0390*/ 	.short	0x0100
        /*0392*/ 	.byte	0x04
	.zero		1


	//   ....[42]....
        /*0394*/ 	.word	0x00000a40
        /*0398*/ 	.word	0x000000ff
        /*039c*/ 	.word	0x00000148
        /*03a0*/ 	.short	0x0100
        /*03a2*/ 	.byte	0x04
	.zero		1


	//   ....[43]....
        /*03a4*/ 	.word	0x00000a50
        /*03a8*/ 	.word	0x000000ff
        /*03ac*/ 	.word	0x00000160
        /*03b0*/ 	.short	0x0100
        /*03b2*/ 	.byte	0x04
	.zero		1


	//   ....[44]....
        /*03b4*/ 	.word	0x00000a60
        /*03b8*/ 	.word	0x000000ff
        /*03bc*/ 	.word	0x00000150
        /*03c0*/ 	.short	0x0100
        /*03c2*/ 	.byte	0x04
	.zero		1


	//   ....[45]....
        /*03c4*/ 	.word	0x00000a70
        /*03c8*/ 	.word	0x000000ff
        /*03cc*/ 	.word	0x00000168
        /*03d0*/ 	.short	0x0100
        /*03d2*/ 	.byte	0x04
	.zero		1


	//   ....[46]....
        /*03d4*/ 	.word	0x00000b60
        /*03d8*/ 	.word	0x000000ff
        /*03dc*/ 	.word	0x00000170
        /*03e0*/ 	.short	0x0100
        /*03e2*/ 	.byte	0x04
	.zero		1


	//   ....[47]....
        /*03e4*/ 	.word	0x00000b70
        /*03e8*/ 	.word	0x000000ff
        /*03ec*/ 	.word	0x00000178
        /*03f0*/ 	.short	0x0100
        /*03f2*/ 	.byte	0x04
	.zero		1


	//   ....[48]....
        /*03f4*/ 	.word	0x00000cb0
        /*03f8*/ 	.word	0x000000ff
        /*03fc*/ 	.word	0x00000180
        /*0400*/ 	.short	0x0100
        /*0402*/ 	.byte	0x06
	.zero		1


	//   ....[49]....
        /*0404*/ 	.word	0x00000cc0
        /*0408*/ 	.word	0x000000ff
        /*040c*/ 	.word	0x00000188
        /*0410*/ 	.short	0x0100
        /*0412*/ 	.byte	0x06
	.zero		1


	//   ....[50]....
        /*0414*/ 	.word	0x00000e00
        /*0418*/ 	.word	0x000000ff
        /*041c*/ 	.word	0x00000190
        /*0420*/ 	.short	0x0100
        /*0422*/ 	.byte	0x04
	.zero		1


	//   ....[51]....
        /*0424*/ 	.word	0x00000e10
        /*0428*/ 	.word	0x000000ff
        /*042c*/ 	.word	0x000001a0
        /*0430*/ 	.short	0x0100
        /*0432*/ 	.byte	0x04
	.zero		1


	//   ....[52]....
        /*0434*/ 	.word	0x00000e20
        /*0438*/ 	.word	0x000000ff
        /*043c*/ 	.word	0x00000198
        /*0440*/ 	.short	0x0100
        /*0442*/ 	.byte	0x04
	.zero		1


	//   ....[53]....
        /*0444*/ 	.word	0x00000e30
        /*0448*/ 	.word	0x000000ff
        /*044c*/ 	.word	0x000001a8
        /*0450*/ 	.short	0x0100
        /*0452*/ 	.byte	0x04
	.zero		1


	//   ....[54]....
        /*0454*/ 	.word	0x00000f30
        /*0458*/ 	.word	0x000000ff
        /*045c*/ 	.word	0x000001b0
        /*0460*/ 	.short	0x0100
        /*0462*/ 	.byte	0x06
	.zero		1


	//   ....[55]....
        /*0464*/ 	.word	0x00001a70
        /*0468*/ 	.word	0x000000ff
        /*046c*/ 	.word	0x000000a0
        /*0470*/ 	.short	0x010a
        /*0472*/ 	.byte	0x04
	.zero		1


	//   ....[56]....
        /*0474*/ 	.word	0x00001cf0
        /*0478*/ 	.word	0x000000ff
        /*047c*/ 	.word	0x000000a0
        /*0480*/ 	.short	0x010a
        /*0482*/ 	.byte	0x11
	.zero		1


	//   ....[57]....
        /*0484*/ 	.word	0x00001ea0
        /*0488*/ 	.word	0x000000ff
        /*048c*/ 	.word	0x000000a0
        /*0490*/ 	.short	0x010a
        /*0492*/ 	.byte	0x07
	.zero		1


	//   ....[58]....
        /*0494*/ 	.word	0x00002070
        /*0498*/ 	.word	0x000000ff
        /*049c*/ 	.word	0x00000178
        /*04a0*/ 	.short	0x0101
        /*04a2*/ 	.byte	0x19
	.zero		1


	//   ....[59]....
        /*04a4*/ 	.word	0x000020a0
        /*04a8*/ 	.word	0x000000ff
        /*04ac*/ 	.word	0x000000a0
        /*04b0*/ 	.short	0x010a
        /*04b2*/ 	.byte	0x04
	.zero		1


	//   ....[60]....
        /*04b4*/ 	.word	0x000022c0
        /*04b8*/ 	.word	0x000000ff
        /*04bc*/ 	.word	0x000000a0
        /*04c0*/ 	.short	0x010a
        /*04c2*/ 	.byte	0x11
	.zero		1


	//   ....[61]....
        /*04c4*/ 	.word	0x00002470
        /*04c8*/ 	.word	0x000000ff
        /*04cc*/ 	.word	0x000000a0
        /*04d0*/ 	.short	0x010a
        /*04d2*/ 	.byte	0x07
	.zero		1


	//   ....[62]....
        /*04d4*/ 	.word	0x00002650
        /*04d8*/ 	.word	0x000000ff
        /*04dc*/ 	.word	0x00000180
        /*04e0*/ 	.short	0x010a
        /*04e2*/ 	.byte	0x19
	.zero		1


	//   ....[63]....
        /*04e4*/ 	.word	0x00002710
        /*04e8*/ 	.word	0x000000ff
        /*04ec*/ 	.word	0x00000000
        /*04f0*/ 	.short	0x0101
        /*04f2*/ 	.byte	0x04
	.zero		1


	//   ....[64]....
        /*04f4*/ 	.word	0x00002d10
        /*04f8*/ 	.word	0x000000ff
        /*04fc*/ 	.word	0x00000000
        /*0500*/ 	.short	0x010a
        /*0502*/ 	.byte	0x04
	.zero		1


	//   ....[65]....
        /*0504*/ 	.word	0x00002db0
        /*0508*/ 	.word	0x000000ff
        /*050c*/ 	.word	0x00000000
        /*0510*/ 	.short	0x010a
        /*0512*/ 	.byte	0x05
	.zero		1


	//   ....[66]....
        /*0514*/ 	.word	0x00002e50
        /*0518*/ 	.word	0x000000ff
        /*051c*/ 	.word	0x00000000
        /*0520*/ 	.short	0x010a
        /*0522*/ 	.byte	0x05
	.zero		1


	//   ....[67]....
        /*0524*/ 	.word	0x00002ef0
        /*0528*/ 	.word	0x000000ff
        /*052c*/ 	.word	0x00000000
        /*0530*/ 	.short	0x010a
        /*0532*/ 	.byte	0x05
	.zero		1


	//   ....[68]....
        /*0534*/ 	.word	0x00002f90
        /*0538*/ 	.word	0x000000ff
        /*053c*/ 	.word	0x00000000
        /*0540*/ 	.short	0x010a
        /*0542*/ 	.byte	0x05
	.zero		1


	//   ....[69]....
        /*0544*/ 	.word	0x00003030
        /*0548*/ 	.word	0x000000ff
        /*054c*/ 	.word	0x00000000
        /*0550*/ 	.short	0x010a
        /*0552*/ 	.byte	0x05
	.zero		1


	//   ....[70]....
        /*0554*/ 	.word	0x000030d0
        /*0558*/ 	.word	0x000000ff
        /*055c*/ 	.word	0x00000000
        /*0560*/ 	.short	0x010a
        /*0562*/ 	.byte	0x05
	.zero		1


	//   ....[71]....
        /*0564*/ 	.word	0x00003170
        /*0568*/ 	.word	0x000000ff
        /*056c*/ 	.word	0x00000000
        /*0570*/ 	.short	0x010a
        /*0572*/ 	.byte	0x05
	.zero		1


	//   ....[72]....
        /*0574*/ 	.word	0x00003210
        /*0578*/ 	.word	0x000000ff
        /*057c*/ 	.word	0x00000000
        /*0580*/ 	.short	0x010a
        /*0582*/ 	.byte	0x05
	.zero		1


	//   ....[73]....
        /*0584*/ 	.word	0x000032b0
        /*0588*/ 	.word	0x000000ff
        /*058c*/ 	.word	0x00000000
        /*0590*/ 	.short	0x010a
        /*0592*/ 	.byte	0x05
	.zero		1


	//   ....[74]....
        /*0594*/ 	.word	0x00003350
        /*0598*/ 	.word	0x000000ff
        /*059c*/ 	.word	0x00000000
        /*05a0*/ 	.short	0x010a
        /*05a2*/ 	.byte	0x05
	.zero		1


	//   ....[75]....
        /*05a4*/ 	.word	0x000033f0
        /*05a8*/ 	.word	0x000000ff
        /*05ac*/ 	.word	0x00000000
        /*05b0*/ 	.short	0x010a
        /*05b2*/ 	.byte	0x05
	.zero		1


	//   ....[76]....
        /*05b4*/ 	.word	0x00003490
        /*05b8*/ 	.word	0x000000ff
        /*05bc*/ 	.word	0x00000000
        /*05c0*/ 	.short	0x010a
        /*05c2*/ 	.byte	0x05
	.zero		1


	//   ....[77]....
        /*05c4*/ 	.word	0x00003530
        /*05c8*/ 	.word	0x000000ff
        /*05cc*/ 	.word	0x00000000
        /*05d0*/ 	.short	0x010a
        /*05d2*/ 	.byte	0x05
	.zero		1


	//   ....[78]....
        /*05d4*/ 	.word	0x000035d0
        /*05d8*/ 	.word	0x000000ff
        /*05dc*/ 	.word	0x00000000
        /*05e0*/ 	.short	0x010a
        /*05e2*/ 	.byte	0x05
	.zero		1


	//   ....[79]....
        /*05e4*/ 	.word	0x00003670
        /*05e8*/ 	.word	0x000000ff
        /*05ec*/ 	.word	0x00000000
        /*05f0*/ 	.short	0x010a
        /*05f2*/ 	.byte	0x05
	.zero		1


	//   ....[80]....
        /*05f4*/ 	.word	0x00003710
        /*05f8*/ 	.word	0x000000ff
        /*05fc*/ 	.word	0x00000000
        /*0600*/ 	.short	0x010a
        /*0602*/ 	.byte	0x05
	.zero		1


	//   ....[81]....
        /*0604*/ 	.word	0x000037b0
        /*0608*/ 	.word	0x000000ff
        /*060c*/ 	.word	0x00000000
        /*0610*/ 	.short	0x010a
        /*0612*/ 	.byte	0x05
	.zero		1


	//   ....[82]....
        /*0614*/ 	.word	0x00003850
        /*0618*/ 	.word	0x000000ff
        /*061c*/ 	.word	0x00000000
        /*0620*/ 	.short	0x010a
        /*0622*/ 	.byte	0x05
	.zero		1


	//   ....[83]....
        /*0624*/ 	.word	0x00003900
        /*0628*/ 	.word	0x00000000
        /*062c*/ 	.word	0x00000000
        /*0630*/ 	.short	0x010a
        /*0632*/ 	.byte	0xff
	.zero		1


	//   ....[84]....
        /*0634*/ 	.word	0x00003a50
        /*0638*/ 	.word	0x000000ff
        /*063c*/ 	.word	0x00000188
        /*0640*/ 	.short	0x010a
        /*0642*/ 	.byte	0x04
	.zero		1


	//   ....[85]....
        /*0644*/ 	.word	0x00003af0
        /*0648*/ 	.word	0x000000ff
        /*064c*/ 	.word	0x00000180
        /*0650*/ 	.short	0x010a
        /*0652*/ 	.byte	0x04
	.zero		1


	//   ....[86]....
        /*0654*/ 	.word	0x00003b90
        /*0658*/ 	.word	0x000000ff
        /*065c*/ 	.word	0x00000000
        /*0660*/ 	.short	0x0101
        /*0662*/ 	.byte	0x05
	.zero		1


	//   ....[87]....
        /*0664*/ 	.word	0x00003bd0
        /*0668*/ 	.word	0x000000ff
        /*066c*/ 	.word	0x00000188
        /*0670*/ 	.short	0x0106
        /*0672*/ 	.byte	0x04
	.zero		1


	//   ....[88]....
        /*0674*/ 	.word	0x00003c10
        /*0678*/ 	.word	0x00000000
        /*067c*/ 	.word	0x00000188
        /*0680*/ 	.short	0x010a
        /*0682*/ 	.byte	0xff
	.zero		1


	//   ....[89]....
        /*0684*/ 	.word	0x00003e60
        /*0688*/ 	.word	0x000000ff
        /*068c*/ 	.word	0x00000008
        /*0690*/ 	.short	0x010a
        /*0692*/ 	.byte	0x05
	.zero		1


	//   ....[90]....
        /*0694*/ 	.word	0x00003e80
        /*0698*/ 	.word	0x000000ff
        /*069c*/ 	.word	0x00000008
        /*06a0*/ 	.short	0x010a
        /*06a2*/ 	.byte	0x05
	.zero		1


	//   ....[91]....
        /*06a4*/ 	.word	0x00004010
        /*06a8*/ 	.word	0x000000ff
        /*06ac*/ 	.word	0x00000008
        /*06b0*/ 	.short	0x010a
        /*06b2*/ 	.byte	0x05
	.zero		1


	//   ....[92]....
        /*06b4*/ 	.word	0x00004030
        /*06b8*/ 	.word	0x000000ff
        /*06bc*/ 	.word	0x00000008
        /*06c0*/ 	.short	0x010a
        /*06c2*/ 	.byte	0x05
	.zero		1


	//   ....[93]....
        /*06c4*/ 	.word	0x000040f0
        /*06c8*/ 	.word	0x000000ff
        /*06cc*/ 	.word	0x00000000
        /*06d0*/ 	.short	0x0101
        /*06d2*/ 	.byte	0x04
	.zero		1


	//   ....[94]....
        /*06d4*/ 	.word	0x00004430
        /*06d8*/ 	.word	0x000000ff
        /*06dc*/ 	.word	0x00000180
        /*06e0*/ 	.short	0x010a
        /*06e2*/ 	.byte	0x11
	.zero		1


	//   ....[95]....
        /*06e4*/ 	.word	0x000044d0
        /*06e8*/ 	.word	0x000000ff
        /*06ec*/ 	.word	0x00000000
        /*06f0*/ 	.short	0x0101
        /*06f2*/ 	.byte	0x17
	.zero		1


	//   ....[96]....
        /*06f4*/ 	.word	0x00004510
        /*06f8*/ 	.word	0x000000ff
        /*06fc*/ 	.word	0x000001a0
        /*0700*/ 	.short	0x010a
        /*0702*/ 	.byte	0x16
	.zero		1


	//   ....[97]....
        /*0704*/ 	.word	0x000045c0
        /*0708*/ 	.word	0x000000ff
        /*070c*/ 	.word	0x00000000
        /*0710*/ 	.short	0x010a
        /*0712*/ 	.byte	0x04
	.zero		1


	//   ....[98]....
        /*0714*/ 	.word	0x00004600
        /*0718*/ 	.word	0x000000ff
        /*071c*/ 	.word	0x00000000
        /*0720*/ 	.short	0x010a
        /*0722*/ 	.byte	0x0a
	.zero		1


	//   ....[99]....
        /*0724*/ 	.word	0x00004720
        /*0728*/ 	.word	0x000000ff
        /*072c*/ 	.word	0x00000000
        /*0730*/ 	.short	0x010a
        /*0732*/ 	.byte	0x04
	.zero		1


	//   ....[100]....
        /*0734*/ 	.word	0x000049c0
        /*0738*/ 	.word	0x000000ff
        /*073c*/ 	.word	0x00000000
        /*0740*/ 	.short	0x010a
        /*0742*/ 	.byte	0x04
	.zero		1


	//   ....[101]....
        /*0744*/ 	.word	0x00004a60
        /*0748*/ 	.word	0x00000000
        /*074c*/ 	.word	0x00000000
        /*0750*/ 	.short	0x010a
        /*0752*/ 	.byte	0xff
	.zero		1


	//   ....[102]....
        /*0754*/ 	.word	0x00004aa0
        /*0758*/ 	.word	0x00000000
        /*075c*/ 	.word	0x00000000
        /*0760*/ 	.short	0x010a
        /*0762*/ 	.byte	0xff
	.zero		1


	//   ....[103]....
        /*0764*/ 	.word	0x00004b10
        /*0768*/ 	.word	0x000000ff
        /*076c*/ 	.word	0x00000000
        /*0770*/ 	.short	0x0101
        /*0772*/ 	.byte	0x04
	.zero		1


	//   ....[104]....
        /*0774*/ 	.word	0x00004b50
        /*0778*/ 	.word	0x000000ff
        /*077c*/ 	.word	0x000001b0
        /*0780*/ 	.short	0x010a
        /*0782*/ 	.byte	0x11
	.zero		1


	//   ....[105]....
        /*0784*/ 	.word	0x00004bc0
        /*0788*/ 	.word	0x000000ff
        /*078c*/ 	.word	0x00000000
        /*0790*/ 	.short	0x0101
        /*0792*/ 	.byte	0x04
	.zero		1


	//   ....[106]....
        /*0794*/ 	.word	0x00005090
        /*0798*/ 	.word	0x000000ff
        /*079c*/ 	.word	0x00000180
        /*07a0*/ 	.short	0x010a
        /*07a2*/ 	.byte	0x18
	.zero		1


	//   ....[107]....
        /*07a4*/ 	.word	0x00005130
        /*07a8*/ 	.word	0x000000ff
        /*07ac*/ 	.word	0x00000000
        /*07b0*/ 	.short	0x0101
        /*07b2*/ 	.byte	0x25
	.zero		1


	//   ....[108]....
        /*07b4*/ 	.word	0x00005670
        /*07b8*/ 	.word	0x000000ff
        /*07bc*/ 	.word	0x00000178
        /*07c0*/ 	.short	0x010a
        /*07c2*/ 	.byte	0x18
	.zero		1


	//   ....[109]....
        /*07c4*/ 	.word	0x00005860
        /*07c8*/ 	.word	0x000000ff
        /*07cc*/ 	.word	0x00000158
        /*07d0*/ 	.short	0x010a
        /*07d2*/ 	.byte	0x04
	.zero		1


	//   ....[110]....
        /*07d4*/ 	.word	0x00005b10
        /*07d8*/ 	.word	0x000000ff
        /*07dc*/ 	.word	0x00000140
        /*07e0*/ 	.short	0x010b
        /*07e2*/ 	.byte	0x04
	.zero		1


	//   ....[111]....
        /*07e4*/ 	.word	0x00005b20
        /*07e8*/ 	.word	0x000000ff
        /*07ec*/ 	.word	0x00000000
        /*07f0*/ 	.short	0x0101
        /*07f2*/ 	.byte	0x07
	.zero		1


	//   ....[112]....
        /*07f4*/ 	.word	0x00005b30
        /*07f8*/ 	.word	0x000000ff
        /*07fc*/ 	.word	0x00000158
        /*0800*/ 	.short	0x010a
        /*0802*/ 	.byte	0x05
	.zero		1


	//   ....[113]....
        /*0804*/ 	.word	0x00005d40
        /*0808*/ 	.word	0x000000ff
        /*080c*/ 	.word	0x00000140
        /*0810*/ 	.short	0x010b
        /*0812*/ 	.byte	0x05
	.zero		1


	//   ....[114]....
        /*0814*/ 	.word	0x00005d50
        /*0818*/ 	.word	0x000000ff
        /*081c*/ 	.word	0x00000000
        /*0820*/ 	.short	0x0101
        /*0822*/ 	.byte	0x04
	.zero		1


	//   ....[115]....
        /*0824*/ 	.word	0x00005da0
        /*0828*/ 	.word	0x000000ff
        /*082c*/ 	.word	0x00000000
        /*0830*/ 	.short	0x010a
        /*0832*/ 	.byte	0x04
	.zero		1


	//   ....[116]....
        /*0834*/ 	.word	0x00005e30
        /*0838*/ 	.word	0x000000ff
        /*083c*/ 	.word	0x00000000
        /*0840*/ 	.short	0x010a
        /*0842*/ 	.byte	0x05
	.zero		1


	//   ....[117]....
        /*0844*/ 	.word	0x00005ed0
        /*0848*/ 	.word	0x00000000
        /*084c*/ 	.word	0x00000000
        /*0850*/ 	.short	0x010a
        /*0852*/ 	.byte	0xff
	.zero		1


	//   ....[118]....
        /*0854*/ 	.word	0x00006250
        /*0858*/ 	.word	0x000000ff
        /*085c*/ 	.word	0x00000180
        /*0860*/ 	.short	0x010a
        /*0862*/ 	.byte	0x31
	.zero		1


	//   ....[119]....
        /*0864*/ 	.word	0x00006320
        /*0868*/ 	.word	0x000000ff
        /*086c*/ 	.word	0x00000000
        /*0870*/ 	.short	0x0101
        /*0872*/ 	.byte	0x04
	.zero		1


	//   ....[120]....
        /*0874*/ 	.word	0x00006fb0
        /*0878*/ 	.word	0x00000000
        /*087c*/ 	.word	0x00000140
        /*0880*/ 	.short	0x010a
        /*0882*/ 	.byte	0xff
	.zero		1


	//   ....[121]....
        /*0884*/ 	.word	0x000070b0
        /*0888*/ 	.word	0x0000006c
        /*088c*/ 	.word	0x00000190
        /*0890*/ 	.short	0x010a
        /*0892*/ 	.byte	0xff
	.zero		1


	//   ....[122]....
        /*0894*/ 	.word	0x00007270
        /*0898*/ 	.word	0x00000000
        /*089c*/ 	.word	0x00000140
        /*08a0*/ 	.short	0x010a
        /*08a2*/ 	.byte	0xff
	.zero		1


	//   ....[123]....
        /*08a4*/ 	.word	0x000073a0
        /*08a8*/ 	.word	0x0000006c
        /*08ac*/ 	.word	0x00000190
        /*08b0*/ 	.short	0x010a
        /*08b2*/ 	.byte	0xff
	.zero		1


	//   ....[124]....
        /*08b4*/ 	.word	0x00007ee0
        /*08b8*/ 	.word	0x00000000
        /*08bc*/ 	.word	0x00000000
        /*08c0*/ 	.short	0x0101
        /*08c2*/ 	.byte	0xff
	.zero		1


	//   ....[125]....
        /*08c4*/ 	.word	0x00007ef0
        /*08c8*/ 	.word	0x00000003
        /*08cc*/ 	.word	0x00000140
        /*08d0*/ 	.short	0x010a
        /*08d2*/ 	.byte	0xff
	.zero		1


	//   ....[126]....
        /*08d4*/ 	.word	0x00007fc0
        /*08d8*/ 	.word	0x00000003
        /*08dc*/ 	.word	0x00000140
        /*08e0*/ 	.short	0x010a
        /*08e2*/ 	.byte	0xff
	.zero		1


	//   ....[127]....
        /*08e4*/ 	.word	0x00008440
        /*08e8*/ 	.word	0x0000006c
        /*08ec*/ 	.word	0x00000000
        /*08f0*/ 	.short	0x0101
        /*08f2*/ 	.byte	0xff
	.zero		1


	//   ....[128]....
        /*08f4*/ 	.word	0x00008c70
        /*08f8*/ 	.word	0x00000002
        /*08fc*/ 	.word	0x00000000
        /*0900*/ 	.short	0x0101
        /*0902*/ 	.byte	0xff
	.zero		1


	//   ....[129]....
        /*0904*/ 	.word	0x00008f00
        /*0908*/ 	.word	0x000000ff
        /*090c*/ 	.word	0x00000000
        /*0910*/ 	.short	0x0101
        /*0912*/ 	.byte	0x04
	.zero		1


	//   ....[130]....
        /*0914*/ 	.word	0x00008f30
        /*0918*/ 	.word	0x00000000
        /*091c*/ 	.word	0x000000a0
        /*0920*/ 	.short	0x010a
        /*0922*/ 	.byte	0xff
	.zero		1


	//   ....[131]....
        /*0924*/ 	.word	0x00008f90
        /*0928*/ 	.word	0x00000000
        /*092c*/ 	.word	0x000000a0
        /*0930*/ 	.short	0x010a
        /*0932*/ 	.byte	0xff
	.zero		1


	//   ....[132]....
        /*0934*/ 	.word	0x00008ff0
        /*0938*/ 	.word	0x00000000
        /*093c*/ 	.word	0x00000180
        /*0940*/ 	.short	0x010a
        /*0942*/ 	.byte	0xff
	.zero		1


	//   ....[133]....
        /*0944*/ 	.word	0x00009050
        /*0948*/ 	.word	0x00000000
        /*094c*/ 	.word	0x00000000
        /*0950*/ 	.short	0x010a
        /*0952*/ 	.byte	0xff
	.zero		1


	//   ....[134]....
        /*0954*/ 	.word	0x000090b0
        /*0958*/ 	.word	0x00000000
        /*095c*/ 	.word	0x00000000
        /*0960*/ 	.short	0x010a
        /*0962*/ 	.byte	0xff
	.zero		1


	//   ....[135]....
        /*0964*/ 	.word	0x00009110
        /*0968*/ 	.word	0x00000000
        /*096c*/ 	.word	0x00000000
        /*0970*/ 	.short	0x010a
        /*0972*/ 	.byte	0xff
	.zero		1


	//   ....[136]....
        /*0974*/ 	.word	0x00009170
        /*0978*/ 	.word	0x00000000
        /*097c*/ 	.word	0x00000000
        /*0980*/ 	.short	0x010a
        /*0982*/ 	.byte	0xff
	.zero		1


	//   ....[137]....
        /*0984*/ 	.word	0x000091d0
        /*0988*/ 	.word	0x00000000
        /*098c*/ 	.word	0x00000000
        /*0990*/ 	.short	0x010a
        /*0992*/ 	.byte	0xff
	.zero		1


	//   ....[138]....
        /*0994*/ 	.word	0x00009230
        /*0998*/ 	.word	0x00000000
        /*099c*/ 	.word	0x00000000
        /*09a0*/ 	.short	0x010a
        /*09a2*/ 	.byte	0xff
	.zero		1


	//   ....[139]....
        /*09a4*/ 	.word	0x00009290
        /*09a8*/ 	.word	0x00000000
        /*09ac*/ 	.word	0x00000000
        /*09b0*/ 	.short	0x010a
        /*09b2*/ 	.byte	0xff
	.zero		1


	//   ....[140]....
        /*09b4*/ 	.word	0x000092f0
        /*09b8*/ 	.word	0x00000000
        /*09bc*/ 	.word	0x00000000
        /*09c0*/ 	.short	0x010a
        /*09c2*/ 	.byte	0xff
	.zero		1


	//   ....[141]....
        /*09c4*/ 	.word	0x00009350
        /*09c8*/ 	.word	0x00000000
        /*09cc*/ 	.word	0x00000000
        /*09d0*/ 	.short	0x010a
        /*09d2*/ 	.byte	0xff
	.zero		1


	//   ....[142]....
        /*09d4*/ 	.word	0x000093b0
        /*09d8*/ 	.word	0x00000000
        /*09dc*/ 	.word	0x00000000
        /*09e0*/ 	.short	0x010a
        /*09e2*/ 	.byte	0xff
	.zero		1


	//   ....[143]....
        /*09e4*/ 	.word	0x00009410
        /*09e8*/ 	.word	0x00000000
        /*09ec*/ 	.word	0x00000000
        /*09f0*/ 	.short	0x010a
        /*09f2*/ 	.byte	0xff
	.zero		1


	//   ....[144]....
        /*09f4*/ 	.word	0x00009470
        /*09f8*/ 	.word	0x00000000
        /*09fc*/ 	.word	0x00000000
        /*0a00*/ 	.short	0x010a
        /*0a02*/ 	.byte	0xff
	.zero		1


	//   ....[145]....
        /*0a04*/ 	.word	0x000094d0
        /*0a08*/ 	.word	0x00000000
        /*0a0c*/ 	.word	0x00000000
        /*0a10*/ 	.short	0x010a
        /*0a12*/ 	.byte	0xff
	.zero		1


	//   ....[146]....
        /*0a14*/ 	.word	0x00009530
        /*0a18*/ 	.word	0x00000000
        /*0a1c*/ 	.word	0x00000000
        /*0a20*/ 	.short	0x010a
        /*0a22*/ 	.byte	0xff
	.zero		1


	//   ....[147]....
        /*0a24*/ 	.word	0x00009590
        /*0a28*/ 	.word	0x00000000
        /*0a2c*/ 	.word	0x00000000
        /*0a30*/ 	.short	0x010a
        /*0a32*/ 	.byte	0xff
	.zero		1


	//   ....[148]....
        /*0a34*/ 	.word	0x000095f0
        /*0a38*/ 	.word	0x00000000
        /*0a3c*/ 	.word	0x00000000
        /*0a40*/ 	.short	0x010a
        /*0a42*/ 	.byte	0xff
	.zero		1


	//   ....[149]....
        /*0a44*/ 	.word	0x00009650
        /*0a48*/ 	.word	0x00000000
        /*0a4c*/ 	.word	0x00000000
        /*0a50*/ 	.short	0x010a
        /*0a52*/ 	.byte	0xff
	.zero		1


	//   ....[150]....
        /*0a54*/ 	.word	0x000096b0
        /*0a58*/ 	.word	0x00000000
        /*0a5c*/ 	.word	0x00000000
        /*0a60*/ 	.short	0x010a
        /*0a62*/ 	.byte	0xff
	.zero		1


	//   ....[151]....
        /*0a64*/ 	.word	0x00009710
        /*0a68*/ 	.word	0x00000000
        /*0a6c*/ 	.word	0x00000000
        /*0a70*/ 	.short	0x010a
        /*0a72*/ 	.byte	0xff
	.zero		1


	//   ....[152]....
        /*0a74*/ 	.word	0x00009770
        /*0a78*/ 	.word	0x00000004
        /*0a7c*/ 	.word	0x00000188
        /*0a80*/ 	.short	0x010a
        /*0a82*/ 	.byte	0xff
	.zero		1


	//   ....[153]....
        /*0a84*/ 	.word	0x000097d0
        /*0a88*/ 	.word	0x00000004
        /*0a8c*/ 	.word	0x00000180
        /*0a90*/ 	.short	0x010a
        /*0a92*/ 	.byte	0xff
	.zero		1


	//   ....[154]....
        /*0a94*/ 	.word	0x00009830
        /*0a98*/ 	.word	0x00000005
        /*0a9c*/ 	.word	0x00000008
        /*0aa0*/ 	.short	0x010a
        /*0aa2*/ 	.byte	0xff
	.zero		1


	//   ....[155]....
        /*0aa4*/ 	.word	0x00009910
        /*0aa8*/ 	.word	0x00000003
        /*0aac*/ 	.word	0x00000008
        /*0ab0*/ 	.short	0x010a
        /*0ab2*/ 	.byte	0xff
	.zero		1


	//   ....[156]....
        /*0ab4*/ 	.word	0x00009970
        /*0ab8*/ 	.word	0x00000004
        /*0abc*/ 	.word	0x00000180
        /*0ac0*/ 	.short	0x010a
        /*0ac2*/ 	.byte	0xff
	.zero		1


	//   ....[157]....
        /*0ac4*/ 	.word	0x000099d0
        /*0ac8*/ 	.word	0x00000004
        /*0acc*/ 	.word	0x000001a0
        /*0ad0*/ 	.short	0x010a
        /*0ad2*/ 	.byte	0xff
	.zero		1


	//   ....[158]....
        /*0ad4*/ 	.word	0x00009a30
        /*0ad8*/ 	.word	0x00000004
        /*0adc*/ 	.word	0x00000000
        /*0ae0*/ 	.short	0x010a
        /*0ae2*/ 	.byte	0xff
	.zero		1


	//   ....[159]....
        /*0ae4*/ 	.word	0x00009a90
        /*0ae8*/ 	.word	0x00000000
        /*0aec*/ 	.word	0x00000000
        /*0af0*/ 	.short	0x010a
        /*0af2*/ 	.byte	0xff
	.zero		1


	//   ....[160]....
        /*0af4*/ 	.word	0x00009af0
        /*0af8*/ 	.word	0x00000000
        /*0afc*/ 	.word	0x000001b0
        /*0b00*/ 	.short	0x010a
        /*0b02*/ 	.byte	0xff
	.zero		1


	//   ....[161]....
        /*0b04*/ 	.word	0x00009b50
        /*0b08*/ 	.word	0x00000000
        /*0b0c*/ 	.word	0x00000180
        /*0b10*/ 	.short	0x010a
        /*0b12*/ 	.byte	0xff
	.zero		1


	//   ....[162]....
        /*0b14*/ 	.word	0x00009bb0
        /*0b18*/ 	.word	0x00000000
        /*0b1c*/ 	.word	0x00000178
        /*0b20*/ 	.short	0x010a
        /*0b22*/ 	.byte	0xff
	.zero		1


	//   ....[163]....
        /*0b24*/ 	.word	0x00009c10
        /*0b28*/ 	.word	0x00000000
        /*0b2c*/ 	.word	0x00000158
        /*0b30*/ 	.short	0x010a
        /*0b32*/ 	.byte	0xff
	.zero		1


	//   ....[164]....
        /*0b34*/ 	.word	0x00009c70
        /*0b38*/ 	.word	0x00000005
        /*0b3c*/ 	.word	0x00000158
        /*0b40*/ 	.short	0x010a
        /*0b42*/ 	.byte	0xff
	.zero		1


	//   ....[165]....
        /*0b44*/ 	.word	0x00009cd0
        /*0b48*/ 	.word	0x00000000
        /*0b4c*/ 	.word	0x00000000
        /*0b50*/ 	.short	0x010a
        /*0b52*/ 	.byte	0xff
	.zero		1


	//   ....[166]....
        /*0b54*/ 	.word	0x00009d30
        /*0b58*/ 	.word	0x00000000
        /*0b5c*/ 	.word	0x00000000
        /*0b60*/ 	.short	0x010a
        /*0b62*/ 	.byte	0xff
	.zero		1


	//   ....[167]....
        /*0b64*/ 	.word	0x00009d90
        /*0b68*/ 	.word	0x00000000
        /*0b6c*/ 	.word	0x00000180
        /*0b70*/ 	.short	0x010a
        /*0b72*/ 	.byte	0xff
	.zero		1


	//   ....[168]....
        /*0b74*/ 	.word	0x00009de0
        /*0b78*/ 	.word	0x00000000
        /*0b7c*/ 	.word	0x00000140
        /*0b80*/ 	.short	0x010a
        /*0b82*/ 	.byte	0xff
	.zero		1


	//   ....[169]....
        /*0b84*/ 	.word	0x00009e30
        /*0b88*/ 	.word	0x0000006c
        /*0b8c*/ 	.word	0x00000190
        /*0b90*/ 	.short	0x010a
        /*0b92*/ 	.byte	0xff
	.zero		1


	//   ....[170]....
        /*0b94*/ 	.word	0x00009e80
        /*0b98*/ 	.word	0x00000003
        /*0b9c*/ 	.word	0x00000140
        /*0ba0*/ 	.short	0x010a
        /*0ba2*/ 	.byte	0xff
	.zero		1


	//----- nvinfo : EIATTR_NUM_MBARRIERS
	.align		4
.L_47:
        /*0ba4*/ 	.byte	0x03, 0x38
        /*0ba6*/ 	.short	0x0037


	//----- nvinfo : EIATTR_EXIT_INSTR_OFFSETS
	.align		4
        /*0ba8*/ 	.byte	0x04, 0x1c
        /*0baa*/ 	.short	(.L_49 - .L_48)


	//   ....[0]....
.L_48:
        /*0bac*/ 	.word	0x00003930


	//   ....[1]....
        /*0bb0*/ 	.word	0x00003be0


	//   ....[2]....
        /*0bb4*/ 	.word	0x00003c40


	//   ....[3]....
        /*0bb8*/ 	.word	0x00004de0


	//   ....[4]....
        /*0bbc*/ 	.word	0x00005f00


	//   ....[5]....
        /*0bc0*/ 	.word	0x00005f40


	//   ....[6]....
        /*0bc4*/ 	.word	0x00008de0


	//   ....[7]....
        /*0bc8*/ 	.word	0x00008e60


	//   ....[8]....
        /*0bcc*/ 	.word	0x00008e90


	//   ....[9]....
        /*0bd0*/ 	.word	0x00008f10


	//----- nvinfo : EIATTR_MAX_THREADS
	.align		4
.L_49:
        /*0bd4*/ 	.byte	0x04, 0x05
        /*0bd6*/ 	.short	(.L_51 - .L_50)
.L_50:
        /*0bd8*/ 	.word	0x00000100
        /*0bdc*/ 	.word	0x00000001
        /*0be0*/ 	.word	0x00000001


	//----- nvinfo : EIATTR_CRS_STACK_SIZE
	.align		4
.L_51:
        /*0be4*/ 	.byte	0x04, 0x1e
        /*0be6*/ 	.short	(.L_53 - .L_52)
.L_52:
        /*0be8*/ 	.word	0x00000000


	//----- nvinfo : EIATTR_CBANK_PARAM_SIZE
	.align		4
.L_53:
        /*0bec*/ 	.byte	0x03, 0x19
        /*0bee*/ 	.short	0x0800


	//----- nvinfo : EIATTR_PARAM_CBANK
	.align		4
        /*0bf0*/ 	.byte	0x04, 0x0a
        /*0bf2*/ 	.short	(.L_55 - .L_54)
	.align		4
.L_54:
        /*0bf4*/ 	.word	index@(.nv.constant0._ZN7cutlass13device_kernelINS_4conv6kernel13ConvUniversalINS1_16ConvProblemShapeILNS1_8OperatorE1ELi2EEENS1_10collective14CollectiveConvINS1_47MainloopSm100TmaUmmaWarpSpecializedImplicitGemmILS5_1ELi20ELi2ELi1ELi2EN4cute5tupleIJNSA_1CILi2EEENSC_ILi1EEESE_EEEEENSB_IJNSC_ILi256EEENSC_ILi64EEENSB_IJNSC_ILi32EEEEEEEEENS_10bfloat16_tESM_NSA_8TiledMMAINSA_8MMA_AtomIJNSA_26SM100_MMA_F16BF16_2x1SM_SSISM_SM_fLi256ELi64ELNSA_4UMMA5MajorE0ELSR_1ELNSQ_7ScaleInE0ELSS_0EEEEEENSA_6LayoutINSB_IJSE_SE_SE_EEENSB_IJNSC_ILi0EEESX_SX_EEEEENSB_IJNSA_10UnderscoreES10_S10_EEEEENS7_6detail27Sm100ImplicitGemmTileTraitsINSA_25SM100_TMA_2SM_LOAD_IM2COLENSA_14ComposedLayoutINSA_7SwizzleILi2ELi4ELi3EEENSA_18smem_ptr_flag_bitsILi16EEENSV_INSB_IJNSC_ILi8EEESJ_EEENSB_IJSJ_SE_EEEEEEEvEENS14_INSA_18SM100_TMA_2SM_LOADENS16_IS18_S1A_NSV_INSB_IJSJ_S1B_EEENSB_IJSE_SJ_EEEEEEEvEEEENS_8epilogue10collective18CollectiveEpilogueINS1O_23Sm100TmaWarpSpecializedILi3ELi2ELi32ELb1ELb0EEEJNSB_IJNSC_ILi128EEESI_SK_EEENSB_IJNSV_IS1T_SE_EENSV_ISJ_SE_EEEEESM_NSB_IJNSB_IJlllEEESE_SX_EEESM_S1Z_NS1O_6fusion15FusionCallbacksIS1S_NS20_17LinearCombinationISM_fSM_fLNS_15FloatRoundStyleE2EEES1U_S1X_JEEENSA_5SM1004TMEM4LOAD26SM100_TMEM_LOAD_32dp32b32xENSA_20SM90_TMA_LOAD_IM2COLES1F_NSA_39AutoVectorizingCopyWithAssumedAlignmentILi128EEENSA_21SM90_TMA_STORE_IM2COLES1F_S2C_S2C_EEEvvEEEEvNT_6ParamsE)
        /*0bf8*/ 	.short	0x0380
        /*0bfa*/ 	.short	0x0800


	//----- nvinfo : EIATTR_SW_WAR
	.align		4
.L_55:
        /*0bfc*/ 	.byte	0x04, 0x36
        /*0bfe*/ 	.short	(.L_57 - .L_56)
.L_56:
        /*0c00*/ 	.word	0x00000008
.L_57:


//--------------------- .nv.callgraph             --------------------------
	.section	.nv.callgraph,"",@"SHT_CUDA_CALLGRAPH"
	.align	4
	.sectionentsize	8
	.align		4
        /*0000*/ 	.word	0x00000000
	.align		4
        /*0004*/ 	.word	0xffffffff
	.align		4
        /*0008*/ 	.word	index@(_ZN7cutlass13device_kernelINS_4conv6kernel13ConvUniversalINS1_16ConvProblemShapeILNS1_8OperatorE1ELi2EEENS1_10collective14CollectiveConvINS1_47MainloopSm100TmaUmmaWarpSpecializedImplicitGemmILS5_1ELi20ELi2ELi1ELi2EN4cute5tupleIJNSA_1CILi2EEENSC_ILi1EEESE_EEEEENSB_IJNSC_ILi256EEENSC_ILi64EEENSB_IJNSC_ILi32EEEEEEEEENS_10bfloat16_tESM_NSA_8TiledMMAINSA_8MMA_AtomIJNSA_26SM100_MMA_F16BF16_2x1SM_SSISM_SM_fLi256ELi64ELNSA_4UMMA5MajorE0ELSR_1ELNSQ_7ScaleInE0ELSS_0EEEEEENSA_6LayoutINSB_IJSE_SE_SE_EEENSB_IJNSC_ILi0EEESX_SX_EEEEENSB_IJNSA_10UnderscoreES10_S10_EEEEENS7_6detail27Sm100ImplicitGemmTileTraitsINSA_25SM100_TMA_2SM_LOAD_IM2COLENSA_14ComposedLayoutINSA_7SwizzleILi2ELi4ELi3EEENSA_18smem_ptr_flag_bitsILi16EEENSV_INSB_IJNSC_ILi8EEESJ_EEENSB_IJSJ_SE_EEEEEEEvEENS14_INSA_18SM100_TMA_2SM_LOADENS16_IS18_S1A_NSV_INSB_IJSJ_S1B_EEENSB_IJSE_SJ_EEEEEEEvEEEENS_8epilogue10collective18CollectiveEpilogueINS1O_23Sm100TmaWarpSpecializedILi3ELi2ELi32ELb1ELb0EEEJNSB_IJNSC_ILi128EEESI_SK_EEENSB_IJNSV_IS1T_SE_EENSV_ISJ_SE_EEEEESM_NSB_IJNSB_IJlllEEESE_SX_EEESM_S1Z_NS1O_6fusion15FusionCallbacksIS1S_NS20_17LinearCombinationISM_fSM_fLNS_15FloatRoundStyleE2EEES1U_S1X_JEEENSA_5SM1004TMEM4LOAD26SM100_TMEM_LOAD_32dp32b32xENSA_20SM90_TMA_LOAD_IM2COLES1F_NSA_39AutoVectorizingCopyWithAssumedAlignmentILi128EEENSA_21SM90_TMA_STORE_IM2COLES1F_S2C_S2C_EEEvvEEEEvNT_6ParamsE)
	.align		4
        /*000c*/ 	.word	index@(__assertfail)
	.align		4
        /*0010*/ 	.word	0x00000000
	.align		4
        /*0014*/ 	.word	0xfffffffe
	.align		4
        /*0018*/ 	.word	0x00000000
	.align		4
        /*001c*/ 	.word	0xfffffffd
	.align		4
        /*0020*/ 	.word	0x00000000
	.align		4
        /*0024*/ 	.word	0xfffffffc


//--------------------- .nv.constant4             --------------------------
	.section	.nv.constant4,"a",@progbits
	.align	8
	.align		8
.nv.constant4:
        /*0000*/ 	.dword	__assertfail
	.align		8
        /*0008*/ 	.dword	__unnamed_1
	.align		8
        /*0010*/ 	.dword	__unnamed_2
	.align		8
        /*0018*/ 	.dword	_ZN39_INTERNAL_514dee17_4_k_cu_72640591_32164cuda3std3__45__cpo5beginE
	.align		8
        /*0020*/ 	.dword	_ZN39_INTERNAL_514dee17_4_k_cu_72640591_32164cuda3std3__45__cpo3endE
	.align		8
        /*0028*/ 	.dword	_ZN39_INTERNAL_514dee17_4_k_cu_72640591_32164cuda3std3__45__cpo6cbeginE
	.align		8
        /*0030*/ 	.dword	_ZN39_INTERNAL_514dee17_4_k_cu_72640591_32164cuda3std3__45__cpo4cendE
	.align		8
        /*0038*/ 	.dword	_ZN39_INTERNAL_514dee17_4_k_cu_72640591_32164cuda3std3__441_GLOBAL__N__514dee17_4_k_cu_72640591_32166ignoreE
	.align		8
        /*0040*/ 	.dword	_ZN39_INTERNAL_514dee17_4_k_cu_72640591_32164cuda3std3__419piecewise_constructE
	.align		8
        /*0048*/ 	.dword	_ZN39_INTERNAL_514dee17_4_k_cu_72640591_32164cuda3std3__48in_placeE
	.align		8
        /*0050*/ 	.dword	_ZN39_INTERNAL_514dee17_4_k_cu_72640591_32164cuda3std6ranges3__45__cpo4swapE
	.align		8
        /*0058*/ 	.dword	_ZN39_INTERNAL_514dee17_4_k_cu_72640591_32164cuda3std6ranges3__45__cpo9iter_moveE
	.align		8
        /*0060*/ 	.dword	_ZN39_INTERNAL_514dee17_4_k_cu_72640591_32164cute7productE
	.align		8
        /*0068*/ 	.dword	_ZN39_INTERNAL_514dee17_4_k_cu_72640591_32164cute1_E
	.align		8
        /*0070*/ 	.dword	$str$27
	.align		8
        /*0078*/ 	.dword	$str$28
	.align		8
        /*0080*/ 	.dword	$str$29
	.align		8
        /*0088*/ 	.dword	$str$30


//--------------------- .text._ZN7cutlass13device_kernelINS_4conv6kernel13ConvUniversalINS1_16ConvProblemShapeILNS1_8OperatorE1ELi2EEENS1_10collective14CollectiveConvINS1_47MainloopSm100TmaUmmaWarpSpecializedImplicitGemmILS5_1ELi20ELi2ELi1ELi2EN4cute5tupleIJNSA_1CILi2EEENSC_ILi1EEESE_EEEEENSB_IJNSC_ILi256EEENSC_ILi64EEENSB_IJNSC_ILi32EEEEEEEEENS_10bfloat16_tESM_NSA_8TiledMMAINSA_8MMA_AtomIJNSA_26SM100_MMA_F16BF16_2x1SM_SSISM_SM_fLi256ELi64ELNSA_4UMMA5MajorE0ELSR_1ELNSQ_7ScaleInE0ELSS_0EEEEEENSA_6LayoutINSB_IJSE_SE_SE_EEENSB_IJNSC_ILi0EEESX_SX_EEEEENSB_IJNSA_10UnderscoreES10_S10_EEEEENS7_6detail27Sm100ImplicitGemmTileTraitsINSA_25SM100_TMA_2SM_LOAD_IM2COLENSA_14ComposedLayoutINSA_7SwizzleILi2ELi4ELi3EEENSA_18smem_ptr_flag_bitsILi16EEENSV_INSB_IJNSC_ILi8EEESJ_EEENSB_IJSJ_SE_EEEEEEEvEENS14_INSA_18SM100_TMA_2SM_LOADENS16_IS18_S1A_NSV_INSB_IJSJ_S1B_EEENSB_IJSE_SJ_EEEEEEEvEEEENS_8epilogue10collective18CollectiveEpilogueINS1O_23Sm100TmaWarpSpecializedILi3ELi2ELi32ELb1ELb0EEEJNSB_IJNSC_ILi128EEESI_SK_EEENSB_IJNSV_IS1T_SE_EENSV_ISJ_SE_EEEEESM_NSB_IJNSB_IJlllEEESE_SX_EEESM_S1Z_NS1O_6fusion15FusionCallbacksIS1S_NS20_17LinearCombinationISM_fSM_fLNS_15FloatRoundStyleE2EEES1U_S1X_JEEENSA_5SM1004TMEM4LOAD26SM100_TMEM_LOAD_32dp32b32xENSA_20SM90_TMA_LOAD_IM2COLES1F_NSA_39AutoVectorizingCopyWithAssumedAlignmentILi128EEENSA_21SM90_TMA_STORE_IM2COLES1F_S2C_S2C_EEEvvEEEEvNT_6ParamsE --------------------------
	.section	.text._ZN7cutlass13device_kernelINS_4conv6kernel13ConvUniversalINS1_16ConvProblemShapeILNS1_8OperatorE1ELi2EEENS1_10collective14CollectiveConvINS1_47MainloopSm100TmaUmmaWarpSpecializedImplicitGemmILS5_1ELi20ELi2ELi1ELi2EN4cute5tupleIJNSA_1CILi2EEENSC_ILi1EEESE_EEEEENSB_IJNSC_ILi256EEENSC_ILi64EEENSB_IJNSC_ILi32EEEEEEEEENS_10bfloat16_tESM_NSA_8TiledMMAINSA_8MMA_AtomIJNSA_26SM100_MMA_F16BF16_2x1SM_SSISM_SM_fLi256ELi64ELNSA_4UMMA5MajorE0ELSR_1ELNSQ_7ScaleInE0ELSS_0EEEEEENSA_6LayoutINSB_IJSE_SE_SE_EEENSB_IJNSC_ILi0EEESX_SX_EEEEENSB_IJNSA_10UnderscoreES10_S10_EEEEENS7_6detail27Sm100ImplicitGemmTileTraitsINSA_25SM100_TMA_2SM_LOAD_IM2COLENSA_14ComposedLayoutINSA_7SwizzleILi2ELi4ELi3EEENSA_18smem_ptr_flag_bitsILi16EEENSV_INSB_IJNSC_ILi8EEESJ_EEENSB_IJSJ_SE_EEEEEEEvEENS14_INSA_18SM100_TMA_2SM_LOADENS16_IS18_S1A_NSV_INSB_IJSJ_S1B_EEENSB_IJSE_SJ_EEEEEEEvEEEENS_8epilogue10collective18CollectiveEpilogueINS1O_23Sm100TmaWarpSpecializedILi3ELi2ELi32ELb1ELb0EEEJNSB_IJNSC_ILi128EEESI_SK_EEENSB_IJNSV_IS1T_SE_EENSV_ISJ_SE_EEEEESM_NSB_IJNSB_IJlllEEESE_SX_EEESM_S1Z_NS1O_6fusion15FusionCallbacksIS1S_NS20_17LinearCombinationISM_fSM_fLNS_15FloatRoundStyleE2EEES1U_S1X_JEEENSA_5SM1004TMEM4LOAD26SM100_TMEM_LOAD_32dp32b32xENSA_20SM90_TMA_LOAD_IM2COLES1F_NSA_39AutoVectorizingCopyWithAssumedAlignmentILi128EEENSA_21SM90_TMA_STORE_IM2COLES1F_S2C_S2C_EEEvvEEEEvNT_6ParamsE,"ax",@progbits
	.align	128
.text._ZN7cutlass13device_kernelINS_4conv6kernel13ConvUniversalINS1_16ConvProblemShapeILNS1_8OperatorE1ELi2EEENS1_10collective14CollectiveConvINS1_47MainloopSm100TmaUmmaWarpSpecializedImplicitGemmILS5_1ELi20ELi2ELi1ELi2EN4cute5tupleIJNSA_1CILi2EEENSC_ILi1EEESE_EEEEENSB_IJNSC_ILi256EEENSC_ILi64EEENSB_IJNSC_ILi32EEEEEEEEENS_10bfloat16_tESM_NSA_8TiledMMAINSA_8MMA_AtomIJNSA_26SM100_MMA_F16BF16_2x1SM_SSISM_SM_fLi256ELi64ELNSA_4UMMA5MajorE0ELSR_1ELNSQ_7ScaleInE0ELSS_0EEEEEENSA_6LayoutINSB_IJSE_SE_SE_EEENSB_IJNSC_ILi0EEESX_SX_EEEEENSB_IJNSA_10UnderscoreES10_S10_EEEEENS7_6detail27Sm100ImplicitGemmTileTraitsINSA_25SM100_TMA_2SM_LOAD_IM2COLENSA_14ComposedLayoutINSA_7SwizzleILi2ELi4ELi3EEENSA_18smem_ptr_flag_bitsILi16EEENSV_INSB_IJNSC_ILi8EEESJ_EEENSB_IJSJ_SE_EEEEEEEvEENS14_INSA_18SM100_TMA_2SM_LOADENS16_IS18_S1A_NSV_INSB_IJSJ_S1B_EEENSB_IJSE_SJ_EEEEEEEvEEEENS_8epilogue10collective18CollectiveEpilogueINS1O_23Sm100TmaWarpSpecializedILi3ELi2ELi32ELb1ELb0EEEJNSB_IJNSC_ILi128EEESI_SK_EEENSB_IJNSV_IS1T_SE_EENSV_ISJ_SE_EEEEESM_NSB_IJNSB_IJlllEEESE_SX_EEESM_S1Z_NS1O_6fusion15FusionCallbacksIS1S_NS20_17LinearCombinationISM_fSM_fLNS_15FloatRoundStyleE2EEES1U_S1X_JEEENSA_5SM1004TMEM4LOAD26SM100_TMEM_LOAD_32dp32b32xENSA_20SM90_TMA_LOAD_IM2COLES1F_NSA_39AutoVectorizingCopyWithAssumedAlignmentILi128EEENSA_21SM90_TMA_STORE_IM2COLES1F_S2C_S2C_EEEvvEEEEvNT_6ParamsE:
        .type           _ZN7cutlass13device_kernelINS_4conv6kernel13ConvUniversalINS1_16ConvProblemShapeILNS1_8OperatorE1ELi2EEENS1_10collective14CollectiveConvINS1_47MainloopSm100TmaUmmaWarpSpecializedImplicitGemmILS5_1ELi20ELi2ELi1ELi2EN4cute5tupleIJNSA_1CILi2EEENSC_ILi1EEESE_EEEEENSB_IJNSC_ILi256EEENSC_ILi64EEENSB_IJNSC_ILi32EEEEEEEEENS_10bfloat16_tESM_NSA_8TiledMMAINSA_8MMA_AtomIJNSA_26SM100_MMA_F16BF16_2x1SM_SSISM_SM_fLi256ELi64ELNSA_4UMMA5MajorE0ELSR_1ELNSQ_7ScaleInE0ELSS_0EEEEEENSA_6LayoutINSB_IJSE_SE_SE_EEENSB_IJNSC_ILi0EEESX_SX_EEEEENSB_IJNSA_10UnderscoreES10_S10_EEEEENS7_6detail27Sm100ImplicitGemmTileTraitsINSA_25SM100_TMA_2SM_LOAD_IM2COLENSA_14ComposedLayoutINSA_7SwizzleILi2ELi4ELi3EEENSA_18smem_ptr_flag_bitsILi16EEENSV_INSB_IJNSC_ILi8EEESJ_EEENSB_IJSJ_SE_EEEEEEEvEENS14_INSA_18SM100_TMA_2SM_LOADENS16_IS18_S1A_NSV_INSB_IJSJ_S1B_EEENSB_IJSE_SJ_EEEEEEEvEEEENS_8epilogue10collective18CollectiveEpilogueINS1O_23Sm100TmaWarpSpecializedILi3ELi2ELi32ELb1ELb0EEEJNSB_IJNSC_ILi128EEESI_SK_EEENSB_IJNSV_IS1T_SE_EENSV_ISJ_SE_EEEEESM_NSB_IJNSB_IJlllEEESE_SX_EEESM_S1Z_NS1O_6fusion15FusionCallbacksIS1S_NS20_17LinearCombinationISM_fSM_fLNS_15FloatRoundStyleE2EEES1U_S1X_JEEENSA_5SM1004TMEM4LOAD26SM100_TMEM_LOAD_32dp32b32xENSA_20SM90_TMA_LOAD_IM2COLES1F_NSA_39AutoVectorizingCopyWithAssumedAlignmentILi128EEENSA_21SM90_TMA_STORE_IM2COLES1F_S2C_S2C_EEEvvEEEEvNT_6ParamsE,@function
        .size           _ZN7cutlass13device_kernelINS_4conv6kernel13ConvUniversalINS1_16ConvProblemShapeILNS1_8OperatorE1ELi2EEENS1_10collective14CollectiveConvINS1_47MainloopSm100TmaUmmaWarpSpecializedImplicitGemmILS5_1ELi20ELi2ELi1ELi2EN4cute5tupleIJNSA_1CILi2EEENSC_ILi1EEESE_EEEEENSB_IJNSC_ILi256EEENSC_ILi64EEENSB_IJNSC_ILi32EEEEEEEEENS_10bfloat16_tESM_NSA_8TiledMMAINSA_8MMA_AtomIJNSA_26SM100_MMA_F16BF16_2x1SM_SSISM_SM_fLi256ELi64ELNSA_4UMMA5MajorE0ELSR_1ELNSQ_7ScaleInE0ELSS_0EEEEEENSA_6LayoutINSB_IJSE_SE_SE_EEENSB_IJNSC_ILi0EEESX_SX_EEEEENSB_IJNSA_10UnderscoreES10_S10_EEEEENS7_6detail27Sm100ImplicitGemmTileTraitsINSA_25SM100_TMA_2SM_LOAD_IM2COLENSA_14ComposedLayoutINSA_7SwizzleILi2ELi4ELi3EEENSA_18smem_ptr_flag_bitsILi16EEENSV_INSB_IJNSC_ILi8EEESJ_EEENSB_IJSJ_SE_EEEEEEEvEENS14_INSA_18SM100_TMA_2SM_LOADENS16_IS18_S1A_NSV_INSB_IJSJ_S1B_EEENSB_IJSE_SJ_EEEEEEEvEEEENS_8epilogue10collective18CollectiveEpilogueINS1O_23Sm100TmaWarpSpecializedILi3ELi2ELi32ELb1ELb0EEEJNSB_IJNSC_ILi128EEESI_SK_EEENSB_IJNSV_IS1T_SE_EENSV_ISJ_SE_EEEEESM_NSB_IJNSB_IJlllEEESE_SX_EEESM_S1Z_NS1O_6fusion15FusionCallbacksIS1S_NS20_17LinearCombinationISM_fSM_fLNS_15FloatRoundStyleE2EEES1U_S1X_JEEENSA_5SM1004TMEM4LOAD26SM100_TMEM_LOAD_32dp32b32xENSA_20SM90_TMA_LOAD_IM2COLES1F_NSA_39AutoVectorizingCopyWithAssumedAlignmentILi128EEENSA_21SM90_TMA_STORE_IM2COLES1F_S2C_S2C_EEEvvEEEEvNT_6ParamsE,(.L_x_214 - _ZN7cutlass13device_kernelINS_4conv6kernel13ConvUniversalINS1_16ConvProblemShapeILNS1_8OperatorE1ELi2EEENS1_10collective14CollectiveConvINS1_47MainloopSm100TmaUmmaWarpSpecializedImplicitGemmILS5_1ELi20ELi2ELi1ELi2EN4cute5tupleIJNSA_1CILi2EEENSC_ILi1EEESE_EEEEENSB_IJNSC_ILi256EEENSC_ILi64EEENSB_IJNSC_ILi32EEEEEEEEENS_10bfloat16_tESM_NSA_8TiledMMAINSA_8MMA_AtomIJNSA_26SM100_MMA_F16BF16_2x1SM_SSISM_SM_fLi256ELi64ELNSA_4UMMA5MajorE0ELSR_1ELNSQ_7ScaleInE0ELSS_0EEEEEENSA_6LayoutINSB_IJSE_SE_SE_EEENSB_IJNSC_ILi0EEESX_SX_EEEEENSB_IJNSA_10UnderscoreES10_S10_EEEEENS7_6detail27Sm100ImplicitGemmTileTraitsINSA_25SM100_TMA_2SM_LOAD_IM2COLENSA_14ComposedLayoutINSA_7SwizzleILi2ELi4ELi3EEENSA_18smem_ptr_flag_bitsILi16EEENSV_INSB_IJNSC_ILi8EEESJ_EEENSB_IJSJ_SE_EEEEEEEvEENS14_INSA_18SM100_TMA_2SM_LOADENS16_IS18_S1A_NSV_INSB_IJSJ_S1B_EEENSB_IJSE_SJ_EEEEEEEvEEEENS_8epilogue10collective18CollectiveEpilogueINS1O_23Sm100TmaWarpSpecializedILi3ELi2ELi32ELb1ELb0EEEJNSB_IJNSC_ILi128EEESI_SK_EEENSB_IJNSV_IS1T_SE_EENSV_ISJ_SE_EEEEESM_NSB_IJNSB_IJlllEEESE_SX_EEESM_S1Z_NS1O_6fusion15FusionCallbacksIS1S_NS20_17LinearCombinationISM_fSM_fLNS_15FloatRoundStyleE2EEES1U_S1X_JEEENSA_5SM1004TMEM4LOAD26SM100_TMEM_LOAD_32dp32b32xENSA_20SM90_TMA_LOAD_IM2COLES1F_NSA_39AutoVectorizingCopyWithAssumedAlignmentILi128EEENSA_21SM90_TMA_STORE_IM2COLES1F_S2C_S2C_EEEvvEEEEvNT_6ParamsE)
        .other          _ZN7cutlass13device_kernelINS_4conv6kernel13ConvUniversalINS1_16ConvProblemShapeILNS1_8OperatorE1ELi2EEENS1_10collective14CollectiveConvINS1_47MainloopSm100TmaUmmaWarpSpecializedImplicitGemmILS5_1ELi20ELi2ELi1ELi2EN4cute5tupleIJNSA_1CILi2EEENSC_ILi1EEESE_EEEEENSB_IJNSC_ILi256EEENSC_ILi64EEENSB_IJNSC_ILi32EEEEEEEEENS_10bfloat16_tESM_NSA_8TiledMMAINSA_8MMA_AtomIJNSA_26SM100_MMA_F16BF16_2x1SM_SSISM_SM_fLi256ELi64ELNSA_4UMMA5MajorE0ELSR_1ELNSQ_7ScaleInE0ELSS_0EEEEEENSA_6LayoutINSB_IJSE_SE_SE_EEENSB_IJNSC_ILi0EEESX_SX_EEEEENSB_IJNSA_10UnderscoreES10_S10_EEEEENS7_6detail27Sm100ImplicitGemmTileTraitsINSA_25SM100_TMA_2SM_LOAD_IM2COLENSA_14ComposedLayoutINSA_7SwizzleILi2ELi4ELi3EEENSA_18smem_ptr_flag_bitsILi16EEENSV_INSB_IJNSC_ILi8EEESJ_EEENSB_IJSJ_SE_EEEEEEEvEENS14_INSA_18SM100_TMA_2SM_LOADENS16_IS18_S1A_NSV_INSB_IJSJ_S1B_EEENSB_IJSE_SJ_EEEEEEEvEEEENS_8epilogue10collective18CollectiveEpilogueINS1O_23Sm100TmaWarpSpecializedILi3ELi2ELi32ELb1ELb0EEEJNSB_IJNSC_ILi128EEESI_SK_EEENSB_IJNSV_IS1T_SE_EENSV_ISJ_SE_EEEEESM_NSB_IJNSB_IJlllEEESE_SX_EEESM_S1Z_NS1O_6fusion15FusionCallbacksIS1S_NS20_17LinearCombinationISM_fSM_fLNS_15FloatRoundStyleE2EEES1U_S1X_JEEENSA_5SM1004TMEM4LOAD26SM100_TMEM_LOAD_32dp32b32xENSA_20SM90_TMA_LOAD_IM2COLES1F_NSA_39AutoVectorizingCopyWithAssumedAlignmentILi128EEENSA_21SM90_TMA_STORE_IM2COLES1F_S2C_S2C_EEEvvEEEEvNT_6ParamsE,@"STO_CUDA_ENTRY STV_DEFAULT"
_ZN7cutlass13device_kernelINS_4conv6kernel13ConvUniversalINS1_16ConvProblemShapeILNS1_8OperatorE1ELi2EEENS1_10collective14CollectiveConvINS1_47MainloopSm100TmaUmmaWarpSpecializedImplicitGemmILS5_1ELi20ELi2ELi1ELi2EN4cute5tupleIJNSA_1CILi2EEENSC_ILi1EEESE_EEEEENSB_IJNSC_ILi256EEENSC_ILi64EEENSB_IJNSC_ILi32EEEEEEEEENS_10bfloat16_tESM_NSA_8TiledMMAINSA_8MMA_AtomIJNSA_26SM100_MMA_F16BF16_2x1SM_SSISM_SM_fLi256ELi64ELNSA_4UMMA5MajorE0ELSR_1ELNSQ_7ScaleInE0ELSS_0EEEEEENSA_6LayoutINSB_IJSE_SE_SE_EEENSB_IJNSC_ILi0EEESX_SX_EEEEENSB_IJNSA_10UnderscoreES10_S10_EEEEENS7_6detail27Sm100ImplicitGemmTileTraitsINSA_25SM100_TMA_2SM_LOAD_IM2COLENSA_14ComposedLayoutINSA_7SwizzleILi2ELi4ELi3EEENSA_18smem_ptr_flag_bitsILi16EEENSV_INSB_IJNSC_ILi8EEESJ_EEENSB_IJSJ_SE_EEEEEEEvEENS14_INSA_18SM100_TMA_2SM_LOADENS16_IS18_S1A_NSV_INSB_IJSJ_S1B_EEENSB_IJSE_SJ_EEEEEEEvEEEENS_8epilogue10collective18CollectiveEpilogueINS1O_23Sm100TmaWarpSpecializedILi3ELi2ELi32ELb1ELb0EEEJNSB_IJNSC_ILi128EEESI_SK_EEENSB_IJNSV_IS1T_SE_EENSV_ISJ_SE_EEEEESM_NSB_IJNSB_IJlllEEESE_SX_EEESM_S1Z_NS1O_6fusion15FusionCallbacksIS1S_NS20_17LinearCombinationISM_fSM_fLNS_15FloatRoundStyleE2EEES1U_S1X_JEEENSA_5SM1004TMEM4LOAD26SM100_TMEM_LOAD_32dp32b32xENSA_20SM90_TMA_LOAD_IM2COLES1F_NSA_39AutoVectorizingCopyWithAssumedAlignmentILi128EEENSA_21SM90_TMA_STORE_IM2COLES1F_S2C_S2C_EEEvvEEEEvNT_6ParamsE:
[----:B------:R-:W1:Y:S01]  /*0000*/  LDC R1, c[0x0][0x37c] ;  /* 0x0000df00ff017b82 */ /* 0x000e620000000800 */
[----:B------:R-:W2:Y:S01]  /*0010*/  S2R R96, SR_TID.X ;  /* 0x0000000000607919 */ /* 0x000ea20000002100 */
[----:B------:R-:W3:Y:S06]  /*0020*/  LDCU.64 UR8, c[0x0][0x890] ;  /* 0x00011200ff0877ac */ /* 0x000eec0008000a00 */
[----:B------:R-:W4:Y:S01]  /*0030*/  S2UR UR4, SR_CgaCtaId ;  /* 0x00000000000479c3 */ /* 0x000f220000008800 */
[----:B-1----:R-:W-:Y:S01]  /*0040*/  VIADD R1, R1, 0xfffffff8 ;  /* 0xfffffff801017836 */ /* 0x002fe20000000000 */
[----:B------:R-:W-:-:S02]  /*0050*/  PRMT R87, RZ, 0x7610, R87 ;  /* 0x00007610ff577816 */ /* 0x000fc40000000057 */
[----:B------:R-:W-:Y:S02]  /*0060*/  ELECT P1, URZ, PT ;  /* 0x0000000000ff782f */ /* 0x000fe40003820000 */
[----:B------:R-:W-:Y:S01]  /*0070*/  R2UR UR48, R1 ;  /* 0x00000000013072ca */ /* 0x000fe200000e0000 */
[----:B---3--:R-:W-:-:S04]  /*0080*/  UISETP.NE.U32.AND UP0, UPT, UR8, URZ, UPT ;  /* 0x000000ff0800728c */ /* 0x008fc8000bf05070 */
[----:B------:R-:W-:Y:S02]  /*0090*/  UISETP.NE.AND.EX UP0, UPT, UR9, URZ, UPT, UP0 ;  /* 0x000000ff0900728c */ /* 0x000fe4000bf05300 */
[----:B----4-:R-:W-:Y:S02]  /*00a0*/  ULOP3.LUT UR31, UR4, 0x1, URZ, 0xc0, !UPT ;  /* 0x00000001041f7892 */ /* 0x010fe4000f8ec0ff */
[----:B------:R-:W-:Y:S01]  /*00b0*/  ULOP3.LUT UR30, UR4, 0x1, URZ, 0x3c, !UPT ;  /* 0x00000001041e7892 */ /* 0x000fe2000f8e3cff */
[----:B--2---:R-:W-:-:S05]  /*00c0*/  SHF.R.U32.HI R88, RZ, 0x5, R96 ;  /* 0x00000005ff587819 */ /* 0x004fca0000011660 */
[----:B------:R-:W1:Y:S02]  /*00d0*/  SHFL.IDX PT, R0, R88, RZ, 0x1f ;  /* 0x00001fff58007589 */ /* 0x000e6400000e0000 */
[----:B-1----:R-:W-:Y:S01]  /*00e0*/  R2UR UR18, R0 ;  /* 0x00000000001272ca */ /* 0x002fe200000e0000 */
[----:B------:R-:W-:-:S14]  /*00f0*/  BRA.U UP0, `(.L_x_0) ;  /* 0x0000000100307547 */ /* 0x000fdc000b800000 */
[----:B------:R-:W1:Y:S02]  /*0100*/  LDCU.64 UR4, c[0x0][0x888] ;  /* 0x00011100ff0477ac */ /* 0x000e640008000a00 */
[----:B-1----:R-:W-:-:S04]  /*0110*/  UISETP.NE.U32.AND UP0, UPT, UR4, URZ, UPT ;  /* 0x000000ff0400728c */ /* 0x002fc8000bf05070 */
[----:B------:R-:W-:-:S09]  /*0120*/  UISETP.NE.AND.EX UP0, UPT, UR5, URZ, UPT, UP0 ;  /* 0x000000ff0500728c */ /* 0x000fd2000bf05300 */
[----:B------:R-:W-:Y:S05]  /*0130*/  BRA.U !UP0, `(.L_x_1) ;  /* 0x0000000108147547 */ /* 0x000fea000b800000 */
[----:B------:R-:W1:Y:S01]  /*0140*/  LDC.64 R2, c[0x0][0x888] ;  /* 0x00022200ff027b82 */ /* 0x000e620000000a00 */
[----:B------:R-:W1:Y:S02]  /*0150*/  LDCU.64 UR4, c[0x0][0x358] ;  /* 0x00006b00ff0477ac */ /* 0x000e640008000a00 */
[----:B-1----:R1:W5:Y:S01]  /*0160*/  LDG.E R41, desc[UR4][R2.64] ;  /* 0x0000000402297981 */ /* 0x002362000c1e1900 */
[----:B------:R-:W-:Y:S01]  /*0170*/  HFMA2 R87, -RZ, RZ, 0, 5.9604644775390625e-08 ;  /* 0x00000001ff577431 */ /* 0x000fe200000001ff */
[----:B------:R-:W-:Y:S05]  /*0180*/  BRA `(.L_x_0) ;  /* 0x00000000000c7947 */ /* 0x000fea0003800000 */
.L_x_1:
[----:B------:R-:W1:Y:S01]  /*0190*/  LDCU UR4, c[0x0][0x880] ;  /* 0x00011000ff0477ac */ /* 0x000e620008000800 */
[----:B------:R-:W-:Y:S01]  /*01a0*/  HFMA2 R87, -RZ, RZ, 0, 5.9604644775390625e-08 ;  /* 0x00000001ff577431 */ /* 0x000fe200000001ff */
[----:B-1----:R-:W-:-:S07]  /*01b0*/  MOV R41, UR4 ;  /* 0x0000000400297c02 */ /* 0x002fce0008000f00 */
.L_x_0:
[----:B------:R-:W2:Y:S02]  /*01c0*/  LDCU.64 UR4, c[0x0][0x8b0] ;  /* 0x00011600ff0477ac */ /* 0x000ea40008000a00 */
[----:B--2---:R-:W-:-:S04]  /*01d0*/  UISETP.NE.U32.AND UP0, UPT, UR4, URZ, UPT ;  /* 0x000000ff0400728c */ /* 0x004fc8000bf05070 */
[----:B------:R-:W-:-:S09]  /*01e0*/  UISETP.NE.AND.EX UP0, UPT, UR5, URZ, UPT, UP0 ;  /* 0x000000ff0500728c */ /* 0x000fd2000bf05300 */
[----:B------:R-:W-:Y:S05]  /*01f0*/  BRA.U UP0, `(.L_x_2) ;  /* 0x0000000100287547 */ /* 0x000fea000b800000 */
[----:B------:R-:W2:Y:S02]  /*0200*/  LDCU.64 UR4, c[0x0][0x8a8] ;  /* 0x00011500ff0477ac */ /* 0x000ea40008000a00 */
[----:B--2---:R-:W-:-:S04]  /*0210*/  UISETP.NE.U32.AND UP0, UPT, UR4, URZ, UPT ;  /* 0x000000ff0400728c */ /* 0x004fc8000bf05070 */
[----:B------:R-:W-:-:S09]  /*0220*/  UISETP.NE.AND.EX UP0, UPT, UR5, URZ, UPT, UP0 ;  /* 0x000000ff0500728c */ /* 0x000fd2000bf05300 */
[----:B------:R-:W-:Y:S05]  /*0230*/  BRA.U !UP0, `(.L_x_3) ;  /* 0x0000000108107547 */ /* 0x000fea000b800000 */
[----:B------:R-:W2:Y:S01]  /*0240*/  LDC.64 R38, c[0x0][0x8a8] ;  /* 0x00022a00ff267b82 */ /* 0x000ea20000000a00 */
[----:B------:R-:W2:Y:S02]  /*0250*/  LDCU.64 UR4, c[0x0][0x358] ;  /* 0x00006b00ff0477ac */ /* 0x000ea40008000a00 */
[----:B--2---:R2:W5:Y:S01]  /*0260*/  LDG.E R38, desc[UR4][R38.64] ;  /* 0x0000000426267981 */ /* 0x004562000c1e1900 */
[----:B------:R-:W-:Y:S05]  /*0270*/  BRA `(.L_x_2) ;  /* 0x0000000000087947 */ /* 0x000fea0003800000 */
.L_x_3:
[----:B------:R-:W2:Y:S02]  /*0280*/  LDCU UR4, c[0x0][0x8a0] ;  /* 0x00011400ff0477ac */ /* 0x000ea40008000800 */
[----:B--2---:R-:W-:Y:S02]  /*0290*/  MOV R38, UR4 ;  /* 0x0000000400267c02 */ /* 0x004fe40008000f00 */
.L_x_2:
[----:B------:R-:W-:Y:S01]  /*02a0*/  IMAD.U32 R0, RZ, RZ, UR18 ;  /* 0x00000012ff007e24 */ /* 0x000fe2000f8e00ff */
[----:B------:R-:W-:Y:S04]  /*02b0*/  BSSY.RECONVERGENT B0, `(.L_x_4) ;  /* 0x000000c000007945 */ /* 0x000fe80003800200 */
[C---:B------:R-:W-:Y:S02]  /*02c0*/  ISETP.NE.OR P2, PT, R0.reuse, 0x1, !P1 ;  /* 0x000000010000780c */ /* 0x040fe40004f45670 */
[----:B------:R-:W-:-:S11]  /*02d0*/  ISETP.NE.OR P0, PT, R0, 0x3, !P1 ;  /* 0x000000030000780c */ /* 0x000fd60004f05670 */
[----:B------:R-:W-:Y:S05]  /*02e0*/  @P2 BRA `(.L_x_5) ;  /* 0x0000000000202947 */ /* 0x000fea0003800000 */
[----:B------:R-:W3:Y:S02]  /*02f0*/  LDCU.64 UR4, c[0x0][0x348] ;  /* 0x00006900ff0477ac */ /* 0x000ee40008000a00 */
[----:B---3--:R-:W-:Y:S02]  /*0300*/  UIADD3 UR6, UP1, UPT, UR4, 0x80, URZ ;  /* 0x0000008004067890 */ /* 0x008fe4000ff3e0ff */
[----:B------:R-:W-:Y:S02]  /*0310*/  UIADD3 UR4, UP0, UPT, UR4, 0x180, URZ ;  /* 0x0000018004047890 */ /* 0x000fe4000ff1e0ff */
[----:B------:R-:W-:Y:S02]  /*0320*/  UIADD3.X UR7, UPT, UPT, URZ, UR5, URZ, UP1, !UPT ;  /* 0x00000005ff077290 */ /* 0x000fe40008ffe4ff */
[----:B------:R-:W-:-:S07]  /*0330*/  UIADD3.X UR5, UPT, UPT, URZ, UR5, URZ, UP0, !UPT ;  /* 0x00000005ff057290 */ /* 0x000fce00087fe4ff */
[----:B------:R3:W-:Y:S02]  /*0340*/  UTMACCTL.PF [UR6] ;  /* 0x00000000060079b9 */ /* 0x0007e40008040000 */
[----:B------:R3:W-:Y:S02]  /*0350*/  UTMACCTL.PF [UR4] ;  /* 0x00000000040079b9 */ /* 0x0007e40008040000 */
[----:B---3--:R-:W-:Y:S01]  /*0360*/  NOP ;  /* 0x0000000000007918 */ /* 0x008fe20000000000 */
.L_x_5:
[----:B------:R-:W-:Y:S05]  /*0370*/  BSYNC.RECONVERGENT B0 ;  /* 0x0000000000007941 */ /* 0x000fea0003800200 */
.L_x_4:
[----:B------:R-:W-:Y:S04]  /*0380*/  BSSY.RECONVERGENT B0, `(.L_x_6) ;  /* 0x000000a000007945 */ /* 0x000fe80003800200 */
        /* <DEDUP_REMOVED lines=9> */
.L_x_7:
[----:B------:R-:W-:Y:S05]  /*0420*/  BSYNC.RECONVERGENT B0 ;  /* 0x0000000000007941 */ /* 0x000fea0003800200 */
.L_x_6:
[----:B------:R-:W3:Y:S01]  /*0430*/  LDCU.64 UR4, c[0x0][0x888] ;  /* 0x00011100ff0477ac */ /* 0x000ee20008000a00 */
[----:B------:R-:W-:Y:S02]  /*0440*/  UISETP.EQ.U32.AND UP2, UPT, UR8, URZ, UPT ;  /* 0x000000ff0800728c */ /* 0x000fe4000bf42070 */
[----:B------:R-:W-:Y:S02]  /*0450*/  UPLOP3.LUT UP3, UPT, UPT, UPT, UPT, 0x80, 0x8 ;  /* 0x000000000008789c */ /* 0x000fe40003f6f070 */
[----:B---3--:R-:W-:-:S04]  /*0460*/  UISETP.NE.U32.AND UP0, UPT, UR4, URZ, UPT ;  /* 0x000000ff0400728c */ /* 0x008fc8000bf05070 */
[----:B------:R-:W-:-:S04]  /*0470*/  UISETP.NE.AND.EX UP1, UPT, UR5, URZ, UPT, UP0 ;  /* 0x000000ff0500728c */ /* 0x000fc8000bf25300 */
[----:B------:R-:W-:-:S04]  /*0480*/  UISETP.EQ.OR.EX UP4, UPT, UR9, URZ, !UP1, UP2 ;  /* 0x000000ff0900728c */ /* 0x000fc8000cf82720 */
[----:B------:R-:W-:-:S06]  /*0490*/  UP2UR UR4, UPR, URZ, 0x10 ;  /* 0x00000010ff047883 */ /* 0x000fcc0008000000 */
[----:B------:R-:W-:Y:S01]  /*04a0*/  MOV R95, UR4 ;  /* 0x00000004005f7c02 */ /* 0x000fe20008000f00 */
[----:B------:R-:W-:Y:S06]  /*04b0*/  BRA.U !UP4, `(.L_x_8) ;  /* 0x000000010c207547 */ /* 0x000fec000b800000 */
[----:B------:R-:W-:Y:S01]  /*04c0*/  UISETP.NE.U32.AND UP2, UPT, UR8, URZ, UPT ;  /* 0x000000ff0800728c */ /* 0x000fe2000bf45070 */
[----:B-----5:R-:W-:Y:S01]  /*04d0*/  FSETP.NEU.AND P0, PT, R41, RZ, PT ;  /* 0x000000ff2900720b */ /* 0x020fe20003f0d000 */
[----:B------:R-:W-:Y:S02]  /*04e0*/  USEL UR4, URZ, 0xffffffff, UP1 ;  /* 0xffffffffff047887 */ /* 0x000fe40008800000 */
[----:B------:R-:W-:-:S10]  /*04f0*/  UISETP.NE.AND.EX UP2, UPT, UR9, URZ, UPT, UP2 ;  /* 0x000000ff0900728c */ /* 0x000fd4000bf45320 */
[----:B------:R-:W-:Y:S01]  /*0500*/  VOTEU.ANY UP0, P0 ;  /* 0x0000000000ff7886 */ /* 0x000fe20000000100 */
[----:B------:R-:W-:-:S04]  /*0510*/  @!UP2 USEL UR4, URZ, 0xffffffff, UP0 ;  /* 0xffffffffff04a887 */ /* 0x000fc80008000000 */
[----:B------:R-:W-:-:S04]  /*0520*/  ULOP3.LUT UR4, UR4, 0x1, URZ, 0xc0, !UPT ;  /* 0x0000000104047892 */ /* 0x000fc8000f8ec0ff */
[----:B------:R-:W-:-:S11]  /*0530*/  UISETP.NE.U32.AND UP3, UPT, UR4, 0x1, UPT ;  /* 0x000000010400788c */ /* 0x000fd6000bf65070 */
.L_x_8:
[----:B------:R-:W3:Y:S01]  /*0540*/  SHFL.IDX PT, R0, R88, RZ, 0x1f ;  /* 0x00001fff58007589 */ /* 0x000ee200000e0000 */
[----:B------:R-:W-:Y:S02]  /*0550*/  UISETP.NE.AND UP5, UPT, UR18, 0x2, UPT ;  /* 0x000000021200788c */ /* 0x000fe4000bfa5270 */
[----:B------:R-:W-:Y:S02]  /*0560*/  UISETP.NE.AND UP0, UPT, UR18, 0x2, UPT ;  /* 0x000000021200788c */ /* 0x000fe4000bf05270 */
[----:B------:R-:W-:Y:S02]  /*0570*/  UISETP.NE.OR UP2, UPT, UR31, URZ, UP5 ;  /* 0x000000ff1f00728c */ /* 0x000fe4000af45670 */
[----:B------:R-:W-:-:S04]  /*0580*/  USEL UR45, URZ, 0x1, UP0 ;  /* 0x00000001ff2d7887 */ /* 0x000fc80008000000 */
[----:B------:R-:W-:Y:S02]  /*0590*/  PLOP3.LUT P3, PT, P1, PT, UP2, 0xae, 0xea ;  /* 0x0000000000ea781c */ /* 0x000fe40000f6f52e */
[----:B---3--:R-:W-:-:S13]  /*05a0*/  ISETP.NE.AND P0, PT, R0, RZ, PT ;  /* 0x000000ff0000720c */ /* 0x008fda0003f05270 */
[----:B------:R-:W-:Y:S05]  /*05b0*/  @P0 BRA `(.L_x_9) ;  /* 0x0000000000d40947 */ /* 0x000fea0003800000 */
[----:B------:R-:W-:Y:S01]  /*05c0*/  ELECT P0, URZ, PT ;  /* 0x0000000000ff782f */ /* 0x000fe20003800000 */
[----:B------:R-:W-:-:S12]  /*05d0*/  BSSY.RECONVERGENT B0, `(.L_x_9) ;  /* 0x0000033000007945 */ /* 0x000fd80003800200 */
[----:B------:R-:W-:Y:S05]  /*05e0*/  @!P0 BRA `(.L_x_10) ;  /* 0x0000000000c48947 */ /* 0x000fea0003800000 */
[----:B------:R-:W3:Y:S01]  /*05f0*/  S2UR UR5, SR_CgaCtaId ;  /* 0x00000000000579c3 */ /* 0x000ee20000008800 */
[----:B------:R-:W-:Y:S01]  /*0600*/  UMOV UR4, 0x400 ;  /* 0x0000040000047882 */ /* 0x000fe20000000000 */
[----:B------:R-:W-:Y:S02]  /*0610*/  UMOV UR6, 0x1 ;  /* 0x0000000100067882 */ /* 0x000fe40000000000 */
[----:B------:R-:W-:-:S04]  /*0620*/  UIADD3 UR6, UPT, UPT, -UR6, 0x100000, URZ ;  /* 0x0010000006067890 */ /* 0x000fc8000fffe1ff */
[----:B------:R-:W-:Y:S02]  /*0630*/  USHF.L.U32 UR7, UR6, 0xb, URZ ;  /* 0x0000000b06077899 */ /* 0x000fe400080006ff */
[----:B------:R-:W-:Y:S02]  /*0640*/  USHF.L.U32 UR6, UR6, 0x1, URZ ;  /* 0x0000000106067899 */ /* 0x000fe400080006ff */
[----:B---3--:R-:W-:Y:S01]  /*0650*/  ULEA UR4, UR5, UR4, 0x18 ;  /* 0x0000000405047291 */ /* 0x008fe2000f8ec0ff */
[----:B------:R-:W3:Y:S11]  /*0660*/  FENCE.VIEW.ASYNC.S ;  /* 0x00000000000073c6 */ /* 0x000ef60000000000 */
[----:B---3--:R3:W4:Y:S01]  /*0670*/  SYNCS.EXCH.64 URZ, [UR4], UR6 ;  /* 0x0000000604ff75b2 */ /* 0x0087220008000100 */
[----:B------:R3:W1:Y:S01]  /*0680*/  SYNCS.EXCH.64 URZ, [UR4+0xa0], UR6 ;  /* 0x0000a00604ff75b2 */ /* 0x0006620008000100 */
        /* <DEDUP_REMOVED lines=37> */
[----:B------:R3:W1:Y:S02]  /*08e0*/  SYNCS.EXCH.64 URZ, [UR4+0x138], UR6 ;  /* 0x0001380604ff75b2 */ /* 0x0006640008000100 */
[----:B---34-:R-:W-:Y:S01]  /*08f0*/  NOP ;  /* 0x0000000000007918 */ /* 0x018fe20000000000 */
.L_x_10:
[----:B------:R-:W-:Y:S05]  /*0900*/  BSYNC.RECONVERGENT B0 ;  /* 0x0000000000007941 */ /* 0x000fea0003800200 */
.L_x_9:
[----:B------:R-:W3:Y:S01]  /*0910*/  SHFL.IDX PT, R0, R88, RZ, 0x1f ;  /* 0x00001fff58007589 */ /* 0x000ee200000e0000 */
[----:B------:R-:W-:Y:S01]  /*0920*/  NOP ;  /* 0x0000000000007918 */ /* 0x000fe20000000000 */
[----:B---3--:R-:W-:-:S13]  /*0930*/  ISETP.NE.AND P0, PT, R0, 0x1, PT ;  /* 0x000000010000780c */ /* 0x008fda0003f05270 */
[----:B------:R-:W-:Y:S05]  /*0940*/  @P0 BRA `(.L_x_11) ;  /* 0x0000000000500947 */ /* 0x000fea0003800000 */
[----:B------:R-:W3:Y:S01]  /*0950*/  S2UR UR5, SR_CgaCtaId ;  /* 0x00000000000579c3 */ /* 0x000ee20000008800 */
[----:B------:R-:W-:Y:S01]  /*0960*/  UMOV UR4, 0x400 ;  /* 0x0000040000047882 */ /* 0x000fe20000000000 */
[----:B------:R-:W-:Y:S01]  /*0970*/  UMOV UR8, 0x20 ;  /* 0x0000002000087882 */ /* 0x000fe20000000000 */
[----:B------:R-:W-:Y:S01]  /*0980*/  UMOV UR6, 0x80 ;  /* 0x0000008000067882 */ /* 0x000fe20000000000 */
[----:B------:R-:W-:-:S04]  /*0990*/  UIADD3 UR8, UPT, UPT, -UR8, 0x100000, URZ ;  /* 0x0010000008087890 */ /* 0x000fc8000fffe1ff */
[----:B------:R-:W-:Y:S02]  /*09a0*/  USHF.L.U32 UR9, UR8, 0xb, URZ ;  /* 0x0000000b08097899 */ /* 0x000fe400080006ff */
[----:B------:R-:W-:Y:S02]  /*09b0*/  USHF.L.U32 UR8, UR8, 0x1, URZ ;  /* 0x0000000108087899 */ /* 0x000fe400080006ff */
[----:B------:R-:W-:-:S04]  /*09c0*/  UIADD3 UR6, UPT, UPT, -UR6, 0x100000, URZ ;  /* 0x0010000006067890 */ /* 0x000fc8000fffe1ff */
[----:B------:R-:W-:Y:S02]  /*09d0*/  USHF.L.U32 UR7, UR6, 0xb, URZ ;  /* 0x0000000b06077899 */ /* 0x000fe400080006ff */
[----:B------:R-:W-:Y:S01]  /*09e0*/  USHF.L.U32 UR6, UR6, 0x1, URZ ;  /* 0x0000000106067899 */ /* 0x000fe200080006ff */
[----:B------:R-:W-:Y:S01]  /*09f0*/  ELECT P0, URZ, PT ;  /* 0x0000000000ff782f */ /* 0x000fe20003800000 */
[----:B---3--:R-:W-:Y:S01]  /*0a00*/  ULEA UR4, UR5, UR4, 0x18 ;  /* 0x0000000405047291 */ /* 0x008fe2000f8ec0ff */
[----:B------:R-:W3:Y:S11]  /*0a10*/  FENCE.VIEW.ASYNC.S ;  /* 0x00000000000073c6 */ /* 0x000ef60000000000 */
[----:B---3--:R3:W4:Y:S01]  /*0a20*/  SYNCS.EXCH.64 URZ, [UR4+0x140], UR8 ;  /* 0x0001400804ff75b2 */ /* 0x0087220008000100 */
[----:B------:R3:W1:Y:S01]  /*0a30*/  SYNCS.EXCH.64 URZ, [UR4+0x158], UR6 ;  /* 0x0001580604ff75b2 */ /* 0x0006620008000100 */
[----:B------:R3:W1:Y:S01]  /*0a40*/  SYNCS.EXCH.64 URZ, [UR4+0x148], UR8 ;  /* 0x0001480804ff75b2 */ /* 0x0006620008000100 */
[----:B------:R3:W1:Y:S01]  /*0a50*/  SYNCS.EXCH.64 URZ, [UR4+0x160], UR6 ;  /* 0x0001600604ff75b2 */ /* 0x0006620008000100 */
[----:B------:R3:W1:Y:S01]  /*0a60*/  SYNCS.EXCH.64 URZ, [UR4+0x150], UR8 ;  /* 0x0001500804ff75b2 */ /* 0x0006620008000100 */
[----:B------:R3:W1:Y:S01]  /*0a70*/  SYNCS.EXCH.64 URZ, [UR4+0x168], UR6 ;  /* 0x0001680604ff75b2 */ /* 0x0006620008000100 */
[----:B------:R-:W-:Y:S01]  /*0a80*/  NOP ;  /* 0x0000000000007918 */ /* 0x000fe20000000000 */
.L_x_11:
[----:B------:R-:W2:Y:S01]  /*0a90*/  SHFL.IDX PT, R0, R88, RZ, 0x1f ;  /* 0x00001fff58007589 */ /* 0x000ea200000e0000 */
[----:B------:R-:W-:Y:S01]  /*0aa0*/  NOP ;  /* 0x0000000000007918 */ /* 0x000fe20000000000 */
[----:B--2---:R-:W-:-:S13]  /*0ab0*/  ISETP.NE.AND P0, PT, R0, 0x3, PT ;  /* 0x000000030000780c */ /* 0x004fda0003f05270 */
[----:B------:R-:W-:Y:S05]  /*0ac0*/  @P0 BRA `(.L_x_12) ;  /* 0x0000000000300947 */ /* 0x000fea0003800000 */
[----:B------:R-:W2:Y:S01]  /*0ad0*/  S2UR UR5, SR_CgaCtaId ;  /* 0x00000000000579c3 */ /* 0x000ea20000008800 */
[----:B---3--:R-:W-:Y:S01]  /*0ae0*/  UMOV UR4, 0x400 ;  /* 0x0000040000047882 */ /* 0x008fe20000000000 */
[----:B------:R-:W-:Y:S01]  /*0af0*/  UMOV UR6, 0x20 ;  /* 0x0000002000067882 */ /* 0x000fe20000000000 */
[----:B------:R-:W-:Y:S01]  /*0b00*/  ELECT P0, URZ, PT ;  /* 0x0000000000ff782f */ /* 0x000fe20003800000 */
[----:B------:R-:W-:-:S04]  /*0b10*/  UIADD3 UR6, UPT, UPT, -UR6, 0x100000, URZ ;  /* 0x0010000006067890 */ /* 0x000fc8000fffe1ff */
[----:B------:R-:W-:Y:S02]  /*0b20*/  USHF.L.U32 UR7, UR6, 0xb, URZ ;  /* 0x0000000b06077899 */ /* 0x000fe400080006ff */
[----:B------:R-:W-:Y:S02]  /*0b30*/  USHF.L.U32 UR6, UR6, 0x1, URZ ;  /* 0x0000000106067899 */ /* 0x000fe400080006ff */
[----:B--2---:R-:W-:Y:S01]  /*0b40*/  ULEA UR4, UR5, UR4, 0x18 ;  /* 0x0000000405047291 */ /* 0x004fe2000f8ec0ff */
[----:B------:R-:W2:Y:S11]  /*0b50*/  FENCE.VIEW.ASYNC.S ;  /* 0x00000000000073c6 */ /* 0x000eb60000000000 */
[----:B--2---:R2:W3:Y:S01]  /*0b60*/  SYNCS.EXCH.64 URZ, [UR4+0x170], UR6 ;  /* 0x0001700604ff75b2 */ /* 0x0044e20008000100 */
[----:B------:R2:W1:Y:S01]  /*0b70*/  SYNCS.EXCH.64 URZ, [UR4+0x178], UR6 ;  /* 0x0001780604ff75b2 */ /* 0x0004620008000100 */
[----:B------:R-:W-:Y:S01]  /*0b80*/  NOP ;  /* 0x0000000000007918 */ /* 0x000fe20000000000 */
.L_x_12:
[----:B------:R-:W4:Y:S01]  /*0b90*/  SHFL.IDX PT, R0, R88, RZ, 0x1f ;  /* 0x00001fff58007589 */ /* 0x000f2200000e0000 */
[----:B------:R-:W-:Y:S01]  /*0ba0*/  NOP ;  /* 0x0000000000007918 */ /* 0x000fe20000000000 */
[----:B----4-:R-:W-:-:S13]  /*0bb0*/  ISETP.NE.AND P0, PT, R0, 0x4, PT ;  /* 0x000000040000780c */ /* 0x010fda0003f05270 */
[----:B------:R-:W-:Y:S05]  /*0bc0*/  @P0 BRA `(.L_x_13) ;  /* 0x0000000000440947 */ /* 0x000fea0003800000 */
[----:B------:R-:W4:Y:S01]  /*0bd0*/  S2UR UR5, SR_CgaCtaId ;  /* 0x00000000000579c3 */ /* 0x000f220000008800 */
[----:B--23--:R-:W-:Y:S01]  /*0be0*/  UMOV UR4, 0x1e0 ;  /* 0x000001e000047882 */ /* 0x00cfe20000000000 */
[----:B------:R-:W-:Y:S01]  /*0bf0*/  UMOV UR6, 0x400 ;  /* 0x0000040000067882 */ /* 0x000fe20000000000 */
[----:B------:R-:W-:Y:S01]  /*0c00*/  USEL UR4, UR4, 0x1a0, UP3 ;  /* 0x000001a004047887 */ /* 0x000fe20009800000 */
[----:B------:R-:W-:Y:S01]  /*0c10*/  UMOV UR8, 0x1 ;  /* 0x0000000100087882 */ /* 0x000fe20000000000 */
[----:B------:R-:W-:Y:S01]  /*0c20*/  ELECT P0, URZ, PT ;  /* 0x0000000000ff782f */ /* 0x000fe20003800000 */
[----:B------:R-:W-:-:S04]  /*0c30*/  UIADD3 UR8, UPT, UPT, -UR8, 0x100000, URZ ;  /* 0x0010000008087890 */ /* 0x000fc8000fffe1ff */
[----:B------:R-:W-:Y:S02]  /*0c40*/  USHF.L.U32 UR9, UR8, 0xb, URZ ;  /* 0x0000000b08097899 */ /* 0x000fe400080006ff */
[----:B------:R-:W-:Y:S02]  /*0c50*/  USHF.L.U32 UR8, UR8, 0x1, URZ ;  /* 0x0000000108087899 */ /* 0x000fe400080006ff */
[----:B----4-:R-:W-:Y:S02]  /*0c60*/  ULEA UR6, UR5, UR6, 0x18 ;  /* 0x0000000605067291 */ /* 0x010fe4000f8ec0ff */
[----:B------:R-:W-:-:S04]  /*0c70*/  UIADD3 UR4, UPT, UPT, -UR4, 0x100000, URZ ;  /* 0x0010000004047890 */ /* 0x000fc8000fffe1ff */
[----:B------:R-:W-:Y:S02]  /*0c80*/  USHF.L.U32 UR5, UR4, 0xb, URZ ;  /* 0x0000000b04057899 */ /* 0x000fe400080006ff */
[----:B------:R-:W-:Y:S01]  /*0c90*/  USHF.L.U32 UR4, UR4, 0x1, URZ ;  /* 0x0000000104047899 */ /* 0x000fe200080006ff */
[----:B------:R-:W2:Y:S03]  /*0ca0*/  FENCE.VIEW.ASYNC.S ;  /* 0x00000000000073c6 */ /* 0x000ea60000000000 */
[----:B--2---:R4:W2:Y:S08]  /*0cb0*/  SYNCS.EXCH.64 URZ, [UR6+0x180], UR8 ;  /* 0x0001800806ff75b2 */ /* 0x0048b00008000100 */
[----:B------:R4:W3:Y:S02]  /*0cc0*/  SYNCS.EXCH.64 URZ, [UR6+0x188], UR4 ;  /* 0x0001880406ff75b2 */ /* 0x0008e40008000100 */
[----:B----4-:R-:W-:Y:S01]  /*0cd0*/  NOP ;  /* 0x0000000000007918 */ /* 0x010fe20000000000 */
.L_x_13:
[----:B------:R-:W4:Y:S01]  /*0ce0*/  SHFL.IDX PT, R0, R88, RZ, 0x1f ;  /* 0x00001fff58007589 */ /* 0x000f2200000e0000 */
[----:B------:R-:W-:Y:S01]  /*0cf0*/  ISETP.NE.OR P1, PT, RZ, UR18, !P1 ;  /* 0x00000012ff007c0c */ /* 0x000fe2000cf25670 */
[----:B------:R-:W-:Y:S01]  /*0d00*/  NOP ;  /* 0x0000000000007918 */ /* 0x000fe20000000000 */
[----:B----4-:R-:W-:-:S13]  /*0d10*/  ISETP.NE.AND P0, PT, R0, 0x5, PT ;  /* 0x000000050000780c */ /* 0x010fda0003f05270 */
[----:B------:R-:W-:Y:S05]  /*0d20*/  @P0 BRA `(.L_x_14) ;  /* 0x0000000000480947 */ /* 0x000fea0003800000 */
[----:B------:R-:W4:Y:S01]  /*0d30*/  S2UR UR5, SR_CgaCtaId ;  /* 0x00000000000579c3 */ /* 0x000f220000008800 */
[----:B--23--:R-:W-:Y:S01]  /*0d40*/  UMOV UR4, 0x400 ;  /* 0x0000040000047882 */ /* 0x00cfe20000000000 */
        /* <DEDUP_REMOVED lines=9> */
[----:B----4-:R-:W-:Y:S01]  /*0de0*/  ULEA UR4, UR5, UR4, 0x18 ;  /* 0x0000000405047291 */ /* 0x010fe2000f8ec0ff */
[----:B------:R-:W2:Y:S11]  /*0df0*/  FENCE.VIEW.ASYNC.S ;  /* 0x00000000000073c6 */ /* 0x000eb60000000000 */
[----:B--2---:R4:W2:Y:S01]  /*0e00*/  SYNCS.EXCH.64 URZ, [UR4+0x190], UR6 ;  /* 0x0001900604ff75b2 */ /* 0x0048a20008000100 */
[----:B------:R4:W3:Y:S01]  /*0e10*/  SYNCS.EXCH.64 URZ, [UR4+0x1a0], UR8 ;  /* 0x0001a00804ff75b2 */ /* 0x0008e20008000100 */
[----:B------:R4:W1:Y:S01]  /*0e20*/  SYNCS.EXCH.64 URZ, [UR4+0x198], UR6 ;  /* 0x0001980604ff75b2 */ /* 0x0008620008000100 */
[----:B------:R4:W1:Y:S02]  /*0e30*/  SYNCS.EXCH.64 URZ, [UR4+0x1a8], UR8 ;  /* 0x0001a80804ff75b2 */ /* 0x0008640008000100 */
[----:B----4-:R-:W-:Y:S01]  /*0e40*/  NOP ;  /* 0x0000000000007918 */ /* 0x010fe20000000000 */
.L_x_14:
[----:B--23--:R-:W2:Y:S01]  /*0e50*/  S2UR UR7, SR_CgaCtaId ;  /* 0x00000000000779c3 */ /* 0x00cea20000008800 */
[----:B------:R-:W-:Y:S01]  /*0e60*/  VOTEU.ALL UP0, P1 ;  /* 0x0000000000ff7886 */ /* 0x000fe20000800000 */
[----:B------:R-:W-:Y:S01]  /*0e70*/  UMOV UR4, 0x20 ;  /* 0x0000002000047882 */ /* 0x000fe20000000000 */
[----:B------:R-:W-:Y:S01]  /*0e80*/  NOP ;  /* 0x0000000000007918 */ /* 0x000fe20000000000 */
[----:B-1----:R-:W-:Y:S01]  /*0e90*/  LOP3.LUT R3, R96, 0x1f, RZ, 0xc0, !PT ;  /* 0x0000001f60037812 */ /* 0x002fe200078ec0ff */
[----:B------:R-:W-:Y:S01]  /*0ea0*/  UISETP.NE.AND UP4, UPT, UR18, URZ, UPT ;  /* 0x000000ff1200728c */ /* 0x000fe2000bf85270 */
[----:B------:R-:W-:Y:S01]  /*0eb0*/  @!UP0 UMOV UR6, 0x400 ;  /* 0x0000040000068882 */ /* 0x000fe20000000000 */
[----:B------:R-:W-:-:S04]  /*0ec0*/  @!UP0 UIADD3 UR4, UPT, UPT, -UR4, 0x100000, URZ ;  /* 0x0010000004048890 */ /* 0x000fc8000fffe1ff */
[----:B------:R-:W-:Y:S02]  /*0ed0*/  @!UP0 USHF.L.U32 UR5, UR4, 0xb, URZ ;  /* 0x0000000b04058899 */ /* 0x000fe400080006ff */
[----:B------:R-:W-:Y:S02]  /*0ee0*/  @!UP0 USHF.L.U32 UR4, UR4, 0x1, URZ ;  /* 0x0000000104048899 */ /* 0x000fe400080006ff */
[----:B--2---:R-:W-:Y:S01]  /*0ef0*/  @!UP0 ULEA UR6, UR7, UR6, 0x18 ;  /* 0x0000000607068291 */ /* 0x004fe2000f8ec0ff */
[----:B------:R-:W1:Y:S01]  /*0f00*/  LDCU UR7, c[0x0][0x36c] ;  /* 0x00006d80ff0777ac */ /* 0x000e620008000800 */
[----:B------:R-:W-:Y:S01]  /*0f10*/  VOTEU.ALL UP0, P1 ;  /* 0x0000000000ff7886 */ /* 0x000fe20000800000 */
[----:B------:R-:W2:Y:S09]  /*0f20*/  FENCE.VIEW.ASYNC.S ;  /* 0x00000000000073c6 */ /* 0x000eb20000000000 */
[----:B--2---:R2:W3:Y:S01]  /*0f30*/  @!UP0 SYNCS.EXCH.64 URZ, [UR6+0x1b0], UR4 ;  /* 0x0001b00406ff85b2 */ /* 0x0044e20008000100 */
[----:B-1----:R-:W-:-:S09]  /*0f40*/  UISETP.EQ.U32.AND UP6, UPT, UR7, 0x1, UPT ;  /* 0x000000010700788c */ /* 0x002fd2000bfc2070 */
[----:B--2---:R-:W-:Y:S05]  /*0f50*/  BRA.U !UP6, `(.L_x_15) ;  /* 0x000000010e087547 */ /* 0x004fea000b800000 */
[----:B---3--:R-:W-:Y:S01]  /*0f60*/  UCGABAR_ARV ;  /* 0x00000000000079c7 */ /* 0x008fe20008000000 */
[----:B------:R-:W-:Y:S05]  /*0f70*/  BRA `(.L_x_16) ;  /* 0x0000000000047947 */ /* 0x000fea0003800000 */
.L_x_15:
[----:B---3--:R-:W-:Y:S01]  /*0f80*/  NOP ;  /* 0x0000000000007918 */ /* 0x008fe20000000000 */
.L_x_16:
[----:B------:R-:W1:Y:S01]  /*0f90*/  S2UR UR20, SR_CTAID.X ;  /* 0x00000000001479c3 */ /* 0x000e620000002500 */
[----:B------:R-:W-:-:S05]  /*0fa0*/  CS2R.32 R94, SR_CgaSize ;  /* 0x00000000005e7805 */ /* 0x000fca0000008a00 */
[----:B------:R-:W-:-:S05]  /*0fb0*/  IMAD R94, R94, -0xa0, RZ ;  /* 0xffffff605e5e7824 */ /* 0x000fca00078e02ff */
[----:B------:R-:W-:-:S14]  /*0fc0*/  R2UR UR5, R94 ;  /* 0x000000005e0572ca */ /* 0x000fdc00000e0000 */
[----:B------:R-:W2:Y:S01]  /*0fd0*/  LDCU UR5, c[0x0][UR5+0x2b0] ;  /* 0x00005600050577ac */ /* 0x000ea20008000800 */
[----:B------:R-:W-:-:S05]  /*0fe0*/  CS2R.32 R94, SR_CgaSize ;  /* 0x00000000005e7805 */ /* 0x000fca0000008a00 */
[----:B------:R-:W-:-:S05]  /*0ff0*/  IMAD R94, R94, -0xa0, RZ ;  /* 0xffffff605e5e7824 */ /* 0x000fca00078e02ff */
[----:B------:R-:W-:-:S14]  /*1000*/  R2UR UR4, R94 ;  /* 0x000000005e0472ca */ /* 0x000fdc00000e0000 */
[----:B------:R-:W3:Y:S01]  /*1010*/  LDCU UR4, c[0x0][UR4+0x2b4] ;  /* 0x00005680040477ac */ /* 0x000ee20008000800 */
[----:B------:R-:W4:Y:S01]  /*1020*/  S2UR UR28, SR_CTAID.Y ;  /* 0x00000000001c79c3 */ /* 0x000f220000002600 */
[----:B------:R-:W-:-:S05]  /*1030*/  CS2R.32 R94, SR_CgaSize ;  /* 0x00000000005e7805 */ /* 0x000fca0000008a00 */
[----:B------:R-:W-:-:S05]  /*1040*/  IMAD R94, R94, -0xa0, RZ ;  /* 0xffffff605e5e7824 */ /* 0x000fca00078e02ff */
[----:B------:R-:W-:-:S14]  /*1050*/  R2UR UR7, R94 ;  /* 0x000000005e0772ca */ /* 0x000fdc00000e0000 */
[----:B------:R-:W3:Y:S01]  /*1060*/  LDCU UR7, c[0x0][UR7+0x2a0] ;  /* 0x00005400070777ac */ /* 0x000ee20008000800 */
[----:B------:R-:W-:-:S05]  /*1070*/  CS2R.32 R94, SR_CgaSize ;  /* 0x00000000005e7805 */ /* 0x000fca0000008a00 */
[----:B------:R-:W-:-:S05]  /*1080*/  IMAD R94, R94, -0xa0, RZ ;  /* 0xffffff605e5e7824 */ /* 0x000fca00078e02ff */
[----:B------:R-:W-:-:S14]  /*1090*/  R2UR UR8, R94 ;  /* 0x000000005e0872ca */ /* 0x000fdc00000e0000 */
[----:B------:R-:W3:Y:S01]  /*10a0*/  LDCU UR8, c[0x0][UR8+0x2a4] ;  /* 0x00005480080877ac */ /* 0x000ee20008000800 */
[----:B------:R-:W3:Y:S01]  /*10b0*/  LDCU UR19, c[0x0][0xb24] ;  /* 0x00016480ff1377ac */ /* 0x000ee20008000800 */
[----:B------:R-:W3:Y:S01]  /*10c0*/  LDCU UR39, c[0x0][0xb24] ;  /* 0x00016480ff2777ac */ /* 0x000ee20008000800 */
[----:B-1----:R-:W-:Y:S01]  /*10d0*/  I2FP.F32.U32 R2, UR20 ;  /* 0x0000001400027c45 */ /* 0x002fe20008201000 */
[----:B------:R-:W1:Y:S04]  /*10e0*/  LDCU UR23, c[0x0][0xb30] ;  /* 0x00016600ff1777ac */ /* 0x000e680008000800 */
[----:B--2---:R-:W-:Y:S01]  /*10f0*/  FMUL R2, R2, UR5 ;  /* 0x0000000502027c20 */ /* 0x004fe20008400000 */
[----:B----4-:R-:W-:-:S05]  /*1100*/  I2FP.F32.U32 R0, UR28 ;  /* 0x0000001c00007c45 */ /* 0x010fca0008201000 */
[----:B------:R-:W2:Y:S01]  /*1110*/  F2I.U32.TRUNC.NTZ R2, R2 ;  /* 0x0000000200027305 */ /* 0x000ea2000020f000 */
[----:B---3--:R-:W-:-:S07]  /*1120*/  FMUL R0, R0, UR4 ;  /* 0x0000000400007c20 */ /* 0x008fce0008400000 */
[----:B------:R-:W3:Y:S01]  /*1130*/  F2I.U32.TRUNC.NTZ R0, R0 ;  /* 0x0000000000007305 */ /* 0x000ee2000020f000 */
[----:B--2---:R-:W-:Y:S02]  /*1140*/  R2UR UR4, R2 ;  /* 0x00000000020472ca */ /* 0x004fe400000e0000 */
[----:B------:R-:W-:Y:S02]  /*1150*/  PRMT R2, RZ, 0x7610, R2 ;  /* 0x00007610ff027816 */ /* 0x000fe40000000002 */
[----:B---3--:R-:W-:Y:S02]  /*1160*/  R2UR UR6, R0 ;  /* 0x00000000000672ca */ /* 0x008fe400000e0000 */
[----:B------:R-:W-:-:S07]  /*1170*/  PRMT R0, RZ, 0x7610, R0 ;  /* 0x00007610ff007816 */ /* 0x000fce0000000000 */
[----:B------:R-:W-:-:S04]  /*1180*/  UIADD3 UR5, UPT, UPT, -UR4, URZ, URZ ;  /* 0x000000ff04057290 */ /* 0x000fc8000fffe1ff */
[----:B------:R-:W-:Y:S02]  /*1190*/  UIMAD UR5, UR7, UR5, UR20 ;  /* 0x00000005070572a4 */ /* 0x000fe4000f8e0214 */
[----:B------:R-:W-:-:S04]  /*11a0*/  UIADD3 UR4, UPT, UPT, -UR6, URZ, URZ ;  /* 0x000000ff06047290 */ /* 0x000fc8000fffe1ff */
[----:B------:R-:W-:Y:S01]  /*11b0*/  IMAD.U32 R94, RZ, RZ, UR5 ;  /* 0x00000005ff5e7e24 */ /* 0x000fe2000f8e00ff */
[----:B------:R-:W-:-:S06]  /*11c0*/  UIMAD UR4, UR8, UR4, UR28 ;  /* 0x00000004080472a4 */ /* 0x000fcc000f8e021c */
[----:B------:R-:W-:Y:S01]  /*11d0*/  IMAD.U32 R93, RZ, RZ, UR4 ;  /* 0x00000004ff5d7e24 */ /* 0x000fe2000f8e00ff */
[----:B-1----:R-:W-:Y:S06]  /*11e0*/  BRA.U UP4, `(.L_x_17) ;  /* 0x0000000104307547 */ /* 0x002fec000b800000 */
[----:B------:R-:W-:Y:S01]  /*11f0*/  R2UR UR5, R93 ;  /* 0x000000005d0572ca */ /* 0x000fe200000e0000 */
[----:B------:R-:W-:Y:S01]  /*1200*/  UMOV UR7, 0x3 ;  /* 0x0000000300077882 */ /* 0x000fe20000000000 */
[----:B------:R-:W-:-:S11]  /*1210*/  R2UR UR4, R94 ;  /* 0x000000005e0472ca */ /* 0x000fd600000e0000 */
[----:B------:R-:W-:-:S04]  /*1220*/  UISETP.NE.AND UP0, UPT, UR5, URZ, UPT ;  /* 0x000000ff0500728c */ /* 0x000fc8000bf05270 */
[----:B------:R-:W-:Y:S02]  /*1230*/  UISETP.LT.U32.OR UP0, UPT, UR4, 0x2, !UP0 ;  /* 0x000000020400788c */ /* 0x000fe4000c701470 */
[----:B------:R-:W-:Y:S02]  /*1240*/  ULOP3.LUT UR4, UR4, 0xfffffffe, URZ, 0xc0, !UPT ;  /* 0xfffffffe04047892 */ /* 0x000fe4000f8ec0ff */
[----:B------:R-:W-:Y:S02]  /*1250*/  USEL UR6, URZ, 0x1, !UP0 ;  /* 0x00000001ff067887 */ /* 0x000fe4000c000000 */
[----:B------:R-:W-:Y:S02]  /*1260*/  USEL UR5, URZ, 0x2, !UP0 ;  /* 0x00000002ff057887 */ /* 0x000fe4000c000000 */
[----:B------:R-:W-:Y:S02]  /*1270*/  USHF.L.U32 UR4, UR7, UR4, URZ ;  /* 0x0000000407047299 */ /* 0x000fe400080006ff */
[----:B------:R-:W-:-:S04]  /*1280*/  UIADD3 UR5, UPT, UPT, UR6, UR5, URZ ;  /* 0x0000000506057290 */ /* 0x000fc8000fffe0ff */
[----:B------:R-:W-:Y:S02]  /*1290*/  IMAD.U32 R0, RZ, RZ, UR4 ;  /* 0x00000004ff007e24 */ /* 0x000fe4000f8e00ff */
[----:B------:R-:W-:-:S07]  /*12a0*/  IMAD.U32 R2, RZ, RZ, UR5 ;  /* 0x00000005ff027e24 */ /* 0x000fce000f8e00ff */
.L_x_17:
[----:B------:R-:W1:Y:S01]  /*12b0*/  S2UR UR53, SR_CTAID.Z ;  /* 0x00000000003579c3 */ /* 0x000e620000002700 */
[----:B------:R-:W-:Y:S01]  /*12c0*/  UISETP.GE.AND UP0, UPT, UR19, 0x1, UPT ;  /* 0x000000011300788c */ /* 0x000fe2000bf06270 */
[----:B------:R-:W-:-:S08]  /*12d0*/  UMOV UR52, UR20 ;  /* 0x0000001400347c82 */ /* 0x000fd00008000000 */
[----:B------:R-:W-:Y:S05]  /*12e0*/  BRA.U !UP0, `(.L_x_18) ;  /* 0x0000000108d47547 */ /* 0x000fea000b800000 */
[----:B------:R-:W2:Y:S01]  /*12f0*/  LDCU.128 UR12, c[0x0][0xb10] ;  /* 0x00016200ff0c77ac */ /* 0x000ea20008000c00 */
[----:B------:R-:W3:Y:S01]  /*1300*/  LDCU UR21, c[0x0][0xb0c] ;  /* 0x00016180ff1577ac */ /* 0x000ee20008000800 */
[----:B------:R-:W4:Y:S01]  /*1310*/  LDCU UR6, c[0x0][0x370] ;  /* 0x00006e00ff0677ac */ /* 0x000f220008000800 */
[----:B------:R-:W1:Y:S01]  /*1320*/  LDCU UR7, c[0x0][0x374] ;  /* 0x00006e80ff0777ac */ /* 0x000e620008000800 */
[----:B------:R-:W1:Y:S01]  /*1330*/  LDCU UR22, c[0x0][0xb20] ;  /* 0x00016400ff1677ac */ /* 0x000e620008000800 */
[----:B--2---:R-:W-:Y:S02]  /*1340*/  UIMAD.WIDE.U32 UR4, UR20, UR12, URZ ;  /* 0x0000000c140472a5 */ /* 0x004fe4000f8e00ff */
[----:B---3--:R-:W-:Y:S01]  /*1350*/  UISETP.NE.AND UP0, UPT, UR21, 0x1, UPT ;  /* 0x000000011500788c */ /* 0x008fe2000bf05270 */
[----:B------:R-:W2:Y:S01]  /*1360*/  LDCU.64 UR8, c[0x0][0xb28] ;  /* 0x00016500ff0877ac */ /* 0x000ea20008000a00 */
[----:B----4-:R-:W-:-:S03]  /*1370*/  UIMAD.WIDE.U32 UR10, UR6, UR12, URZ ;  /* 0x0000000c060a72a5 */ /* 0x010fc6000f8e00ff */
[----:B------:R-:W-:Y:S01]  /*1380*/  UMOV UR4, UR5 ;  /* 0x0000000500047c82 */ /* 0x000fe20008000000 */
[----:B------:R-:W-:Y:S02]  /*1390*/  UISETP.NE.AND UP2, UPT, UR19, 0x1, UPT ;  /* 0x000000011300788c */ /* 0x000fe4000bf45270 */
[----:B------:R-:W-:Y:S01]  /*13a0*/  USHF.R.U32.HI UR4, URZ, UR13, UR4 ;  /* 0x0000000dff047299 */ /* 0x000fe20008011604 */
[----:B------:R-:W-:Y:S01]  /*13b0*/  UMOV UR10, UR11 ;  /* 0x0000000b000a7c82 */ /* 0x000fe20008000000 */
[----:B------:R-:W-:Y:S02]  /*13c0*/  UIMAD.WIDE.U32 UR16, UR28, UR15, URZ ;  /* 0x0000000f1c1072a5 */ /* 0x000fe4000f8e00ff */
[----:B------:R-:W-:Y:S02]  /*13d0*/  USEL UR5, UR20, UR4, !UP0 ;  /* 0x0000000414057287 */ /* 0x000fe4000c000000 */
[----:B------:R-:W-:Y:S02]  /*13e0*/  @UP0 USHF.R.U32.HI UR6, URZ, UR13, UR10 ;  /* 0x0000000dff060299 */ /* 0x000fe4000801160a */
[----:B------:R-:W-:-:S02]  /*13f0*/  UISETP.NE.AND UP0, UPT, UR14, 0x1, UPT ;  /* 0x000000010e00788c */ /* 0x000fc4000bf05270 */
[----:B-1----:R-:W-:Y:S02]  /*1400*/  UIMAD.WIDE.U32 UR10, UR7, UR15, URZ ;  /* 0x0000000f070a72a5 */ /* 0x002fe4000f8e00ff */
[----:B--2---:R-:W-:Y:S01]  /*1410*/  UIMAD.WIDE.U32 UR12, UR6, UR8, URZ ;  /* 0x00000008060c72a5 */ /* 0x004fe2000f8e00ff */
[----:B------:R-:W-:Y:S01]  /*1420*/  UMOV UR4, UR17 ;  /* 0x0000001100047c82 */ /* 0x000fe20008000000 */
[----:B------:R-:W-:-:S03]  /*1430*/  UIADD3 UR52, UPT, UPT, -UR5, URZ, URZ ;  /* 0x000000ff05347290 */ /* 0x000fc6000fffe1ff */
[----:B------:R-:W-:Y:S01]  /*1440*/  UMOV UR10, UR11 ;  /* 0x0000000b000a7c82 */ /* 0x000fe20008000000 */
[----:B------:R-:W-:Y:S02]  /*1450*/  USHF.R.U32.HI UR4, URZ, UR22, UR4 ;  /* 0x00000016ff047299 */ /* 0x000fe40008011604 */
[----:B------:R-:W-:Y:S01]  /*1460*/  @UP0 USHF.R.U32.HI UR7, URZ, UR22, UR10 ;  /* 0x00000016ff070299 */ /* 0x000fe2000801160a */
[----:B------:R-:W-:Y:S01]  /*1470*/  UMOV UR12, UR13 ;  /* 0x0000000d000c7c82 */ /* 0x000fe20008000000 */
[----:B------:R-:W-:Y:S02]  /*1480*/  USEL UR4, UR28, UR4, !UP0 ;  /* 0x000000041c047287 */ /* 0x000fe4000c000000 */
[----:B------:R-:W-:Y:S02]  /*1490*/  UIMAD.WIDE.U32 UR10, UR7, UR8, URZ ;  /* 0x00000008070a72a5 */ /* 0x000fe4000f8e00ff */
[----:B------:R-:W-:Y:S02]  /*14a0*/  @UP2 USHF.R.U32.HI UR6, URZ, UR9, UR12 ;  /* 0x00000009ff062299 */ /* 0x000fe4000801160c */
[----:B------:R-:W-:-:S02]  /*14b0*/  UIMAD.WIDE.U32 UR12, UR4, UR8, URZ ;  /* 0x00000008040c72a5 */ /* 0x000fc4000f8e00ff */
[----:B------:R-:W-:Y:S01]  /*14c0*/  UIMAD UR52, UR21, UR52, UR20 ;  /* 0x00000034153472a4 */ /* 0x000fe2000f8e0214 */
[----:B------:R-:W-:Y:S02]  /*14d0*/  UMOV UR10, UR11 ;  /* 0x0000000b000a7c82 */ /* 0x000fe40008000000 */
[----:B------:R-:W-:Y:S02]  /*14e0*/  @UP2 USHF.R.U32.HI UR7, URZ, UR9, UR10 ;  /* 0x00000009ff072299 */ /* 0x000fe4000801160a */
[----:B------:R-:W-:Y:S02]  /*14f0*/  UIMAD UR10, UR6, UR19, URZ ;  /* 0x00000013060a72a4 */ /* 0x000fe4000f8e02ff */
[----:B------:R-:W-:-:S04]  /*1500*/  UIMAD UR7, UR7, UR19, URZ ;  /* 0x00000013070772a4 */ /* 0x000fc8000f8e02ff */
[----:B------:R-:W-:-:S03]  /*1510*/  UISETP.GE.AND UP0, UPT, UR4, UR7, UPT ;  /* 0x000000070400728c */ /* 0x000fc6000bf06270 */
[----:B------:R-:W-:Y:S01]  /*1520*/  UMOV UR7, UR13 ;  /* 0x0000000d00077c82 */ /* 0x000fe20008000000 */
[----:B------:R-:W-:Y:S02]  /*1530*/  UISETP.GE.OR UP0, UPT, UR5, UR10, UP0 ;  /* 0x0000000a0500728c */ /* 0x000fe40008706670 */
[----:B------:R-:W-:Y:S02]  /*1540*/  UIMAD.WIDE.U32 UR10, UR5, UR8, URZ ;  /* 0x00000008050a72a5 */ /* 0x000fe4000f8e00ff */
[----:B------:R-:W-:Y:S02]  /*1550*/  USHF.R.U32.HI UR7, URZ, UR9, UR7 ;  /* 0x00000009ff077299 */ /* 0x000fe40008011607 */
[----:B------:R-:W-:Y:S02]  /*1560*/  UIADD3 UR10, UPT, UPT, -UR4, URZ, URZ ;  /* 0x000000ff040a7290 */ /* 0x000fe4000fffe1ff */
[----:B------:R-:W-:Y:S02]  /*1570*/  USEL UR7, UR4, UR7, !UP2 ;  /* 0x0000000704077287 */ /* 0x000fe4000d000000 */
[----:B------:R-:W-:Y:S01]  /*1580*/  UIMAD UR10, UR14, UR10, UR28 ;  /* 0x0000000a0e0a72a4 */ /* 0x000fe2000f8e021c */
[----:B------:R-:W-:-:S02]  /*1590*/  @!UP0 UMOV UR8, UR11 ;  /* 0x0000000b00088c82 */ /* 0x000fc40008000000 */
[----:B------:R-:W-:Y:S02]  /*15a0*/  @!UP0 USHF.R.U32.HI UR8, URZ, UR9, UR8 ;  /* 0x00000009ff088299 */ /* 0x000fe40008011608 */
[----:B------:R-:W-:Y:S02]  /*15b0*/  UIADD3 UR9, UPT, UPT, -UR7, URZ, URZ ;  /* 0x000000ff07097290 */ /* 0x000fe4000fffe1ff */
[----:B------:R-:W-:Y:S02]  /*15c0*/  @!UP0 USEL UR8, UR5, UR8, !UP2 ;  /* 0x0000000805088287 */ /* 0x000fe4000d000000 */
[----:B------:R-:W-:Y:S02]  /*15d0*/  UIMAD UR9, UR19, UR9, UR4 ;  /* 0x00000009130972a4 */ /* 0x000fe4000f8e0204 */
[----:B------:R-:W-:Y:S02]  /*15e0*/  @!UP0 UIADD3 UR7, UPT, UPT, UR7, -UR8, URZ ;  /* 0x8000000807078290 */ /* 0x000fe4000fffe0ff */
[----:B------:R-:W-:-:S02]  /*15f0*/  @!UP0 UIMAD UR6, UR9, UR6, UR8 ;  /* 0x00000006090682a4 */ /* 0x000fc4000f8e0208 */
[----:B------:R-:W-:-:S04]  /*1600*/  @!UP0 UIMAD UR4, UR7, UR19, UR5 ;  /* 0x00000013070482a4 */ /* 0x000fc8000f8e0205 */
[----:B------:R-:W-:Y:S01]  /*1610*/  UIMAD UR28, UR4, UR14, UR10 ;  /* 0x0000000e041c72a4 */ /* 0x000fe2000f8e020a */
[----:B------:R-:W-:Y:S02]  /*1620*/  @!UP0 UMOV UR5, UR6 ;  /* 0x0000000600058c82 */ /* 0x000fe40008000000 */
[----:B------:R-:W-:-:S12]  /*1630*/  UIMAD UR52, UR5, UR21, UR52 ;  /* 0x00000015053472a4 */ /* 0x000fd8000f8e0234 */
.L_x_18:
[----:B------:R-:W-:-:S09]  /*1640*/  UISETP.NE.AND UP0, UPT, UR23, 0x1, UPT ;  /* 0x000000011700788c */ /* 0x000fd2000bf05270 */
[----:B------:R-:W-:Y:S05]  /*1650*/  BRA.U UP0, `(.L_x_19) ;  /* 0x0000000100407547 */ /* 0x000fea000b800000 */
[----:B------:R-:W2:Y:S01]  /*1660*/  LDCU.128 UR8, c[0x0][0xb10] ;  /* 0x00016200ff0877ac */ /* 0x000ea20008000c00 */
[----:B------:R-:W3:Y:S01]  /*1670*/  LDCU UR12, c[0x0][0xb0c] ;  /* 0x00016180ff0c77ac */ /* 0x000ee20008000800 */
[----:B------:R-:W4:Y:S01]  /*1680*/  LDCU UR13, c[0x0][0xb20] ;  /* 0x00016400ff0d77ac */ /* 0x000f220008000800 */
[----:B--2---:R-:W-:Y:S02]  /*1690*/  UIMAD.WIDE.U32 UR4, UR52, UR8, URZ ;  /* 0x00000008340472a5 */ /* 0x004fe4000f8e00ff */
[----:B------:R-:W-:Y:S02]  /*16a0*/  UIMAD.WIDE.U32 UR6, UR28, UR11, URZ ;  /* 0x0000000b1c0672a5 */ /* 0x000fe4000f8e00ff */
[----:B---3--:R-:W-:Y:S02]  /*16b0*/  UISETP.NE.AND UP0, UPT, UR12, 0x1, UPT ;  /* 0x000000010c00788c */ /* 0x008fe4000bf05270 */
[----:B------:R-:W-:-:S03]  /*16c0*/  USHF.R.U32.HI UR5, URZ, UR9, UR5 ;  /* 0x00000009ff057299 */ /* 0x000fc60008011605 */
[----:B------:R-:W-:Y:S01]  /*16d0*/  UMOV UR4, UR7 ;  /* 0x0000000700047c82 */ /* 0x000fe20008000000 */
[----:B------:R-:W-:Y:S02]  /*16e0*/  USEL UR5, UR52, UR5, !UP0 ;  /* 0x0000000534057287 */ /* 0x000fe4000c000000 */
[----:B------:R-:W-:Y:S02]  /*16f0*/  UISETP.NE.AND UP0, UPT, UR10, 0x1, UPT ;  /* 0x000000010a00788c */ /* 0x000fe4000bf05270 */
[----:B----4-:R-:W-:-:S04]  /*1700*/  USHF.R.U32.HI UR4, URZ, UR13, UR4 ;  /* 0x0000000dff047299 */ /* 0x010fc80008011604 */
[----:B------:R-:W-:-:S04]  /*1710*/  USEL UR4, UR28, UR4, !UP0 ;  /* 0x000000041c047287 */ /* 0x000fc8000c000000 */
[----:B------:R-:W-:Y:S02]  /*1720*/  UIADD3 UR6, UPT, UPT, -UR4, UR5, URZ ;  /* 0x0000000504067290 */ /* 0x000fe4000fffe1ff */
[----:B------:R-:W-:Y:S02]  /*1730*/  UIADD3 UR4, UPT, UPT, UR4, -UR5, URZ ;  /* 0x8000000504047290 */ /* 0x000fe4000fffe0ff */
[----:B------:R-:W-:Y:S02]  /*1740*/  UIMAD UR28, UR6, UR10, UR28 ;  /* 0x0000000a061c72a4 */ /* 0x000fe4000f8e021c */
[----:B------:R-:W-:-:S12]  /*1750*/  UIMAD UR52, UR4, UR12, UR52 ;  /* 0x0000000c043472a4 */ /* 0x000fd8000f8e0234 */
.L_x_19:
[----:B------:R-:W-:Y:S05]  /*1760*/  BRA.U !UP6, `(.L_x_20) ;  /* 0x000000010e0c7547 */ /* 0x000fea000b800000 */
[----:B------:R-:W-:Y:S01]  /*1770*/  UCGABAR_WAIT ;  /* 0x0000000000007dc7 */ /* 0x000fe20008000000 */
[----:B------:R-:W-:Y:S01]  /*1780*/  CCTL.IVALL ;  /* 0x00000000ff00798f */ /* 0x000fe20002000000 */
[----:B------:R-:W-:Y:S05]  /*1790*/  BRA `(.L_x_21) ;  /* 0x0000000000047947 */ /* 0x000fea0003800000 */
.L_x_20:
[----:B------:R-:W-:Y:S06]  /*17a0*/  BAR.SYNC.DEFER_BLOCKING 0x0 ;  /* 0x0000000000007b1d */ /* 0x000fec0000010000 */
.L_x_21:
[----:B------:R-:W-:Y:S05]  /*17b0*/  BRA.U UP5, `(.L_x_22) ;  /* 0x0000002105647547 */ /* 0x000fea000b800000 */
[----:B------:R-:W2:Y:S01]  /*17c0*/  LDCU UR5, c[0x0][0x388] ;  /* 0x00007100ff0577ac */ /* 0x000ea20008000800 */
[----:B------:R-:W-:Y:S01]  /*17d0*/  PLOP3.LUT P1, PT, PT, PT, UP3, 0x80, 0x8 ;  /* 0x000000000008781c */ /* 0x000fe20003f2f038 */
[----:B------:R-:W-:Y:S01]  /*17e0*/  IMAD.MOV.U32 R2, RZ, RZ, RZ ;  /* 0x000000ffff027224 */ /* 0x000fe200078e00ff */
[----:B------:R-:W-:Y:S01]  /*17f0*/  ISETP.EQ.OR P2, PT, R3, RZ, P3 ;  /* 0x000000ff0300720c */ /* 0x000fe20001f42670 */
[----:B------:R-:W3:Y:S01]  /*1800*/  LDCU UR6, c[0x0][0x38c] ;  /* 0x00007180ff0677ac */ /* 0x000ee20008000800 */
[----:B------:R-:W-:Y:S01]  /*1810*/  PLOP3.LUT P1, PT, P1, PT, PT, 0x8, 0x80 ;  /* 0x000000000080781c */ /* 0x000fe20000f2e170 */
[----:B------:R-:W4:Y:S01]  /*1820*/  LDCU UR48, c[0x0][0x390] ;  /* 0x00007200ff3077ac */ /* 0x000f220008000800 */
[----:B------:R-:W-:Y:S01]  /*1830*/  UISETP.NE.AND UP1, UPT, UR18, URZ, UPT ;  /* 0x000000ff1200728c */ /* 0x000fe2000bf25270 */
[----:B------:R-:W1:Y:S01]  /*1840*/  LDCU UR47, c[0x0][0x370] ;  /* 0x00006e00ff2f77ac */ /* 0x000e620008000800 */
[----:B--2---:R-:W-:Y:S02]  /*1850*/  UIADD3 UR5, UPT, UPT, UR5, 0x1f, URZ ;  /* 0x0000001f05057890 */ /* 0x004fe4000fffe0ff */
[----:B------:R-:W-:-:S02]  /*1860*/  USEL UR33, UR45, 0x2, UP1 ;  /* 0x000000022d217887 */ /* 0x000fc40008800000 */
[----:B------:R-:W-:Y:S01]  /*1870*/  USHF.R.S32.HI UR4, URZ, 0x1f, UR5 ;  /* 0x0000001fff047899 */ /* 0x000fe20008011405 */
[----:B------:R-:W2:Y:S03]  /*1880*/  LDCU.64 UR36, c[0x0][0x348] ;  /* 0x00006900ff2477ac */ /* 0x000ea60008000a00 */
[----:B------:R-:W-:Y:S02]  /*1890*/  ULEA.HI UR4, UR4, UR5, URZ, 0x5 ;  /* 0x0000000504047291 */ /* 0x000fe4000f8f28ff */
[----:B------:R-:W-:Y:S02]  /*18a0*/  USHF.L.U32 UR5, UR20, 0x5, URZ ;  /* 0x0000000514057899 */ /* 0x000fe400080006ff */
[----:B------:R-:W-:Y:S02]  /*18b0*/  USHF.R.S32.HI UR4, URZ, 0x5, UR4 ;  /* 0x00000005ff047899 */ /* 0x000fe40008011404 */
[----:B------:R-:W-:-:S02]  /*18c0*/  ULOP3.LUT UR50, UR5, 0x20, URZ, 0xc0, !UPT ;  /* 0x0000002005327892 */ /* 0x000fc4000f8ec0ff */
[----:B---3--:R-:W-:Y:S02]  /*18d0*/  UIMAD UR4, UR4, UR6, URZ ;  /* 0x00000006040472a4 */ /* 0x008fe4000f8e02ff */
[----:B------:R-:W-:Y:S02]  /*18e0*/  USHF.L.U32 UR51, UR20, 0x7, URZ ;  /* 0x0000000714337899 */ /* 0x000fe400080006ff */
[----:B----4-:R-:W-:Y:S01]  /*18f0*/  UIMAD UR48, UR4, UR48, URZ ;  /* 0x00000030043072a4 */ /* 0x010fe2000f8e02ff */
[----:B------:R-:W3:Y:S03]  /*1900*/  LDCU UR46, c[0x0][0x374] ;  /* 0x00006e80ff2e77ac */ /* 0x000ee60008000800 */
[----:B------:R-:W-:Y:S02]  /*1910*/  UISETP.NE.AND UP2, UPT, UR48, URZ, UPT ;  /* 0x000000ff3000728c */ /* 0x000fe4000bf45270 */
[----:B------:R-:W-:Y:S01]  /*1920*/  UISETP.LT.U32.AND UP0, UPT, UR48, 0x14, UPT ;  /* 0x000000143000788c */ /* 0x000fe2000bf01070 */
[----:B------:R-:W-:Y:S01]  /*1930*/  UMOV UR23, 0x1 ;  /* 0x0000000100177882 */ /* 0x000fe20000000000 */
[----:B------:R-:W-:-:S02]  /*1940*/  UMOV UR26, URZ ;  /* 0x000000ff001a7c82 */ /* 0x000fc40008000000 */
[----:B------:R-:W-:Y:S01]  /*1950*/  USEL UR4, UR48, 0x14, UP0 ;  /* 0x0000001430047887 */ /* 0x000fe20008000000 */
[----:B------:R-:W-:Y:S01]  /*1960*/  UMOV UR27, URZ ;  /* 0x000000ff001b7c82 */ /* 0x000fe20008000000 */
[----:B------:R-:W-:Y:S02]  /*1970*/  UMOV UR34, URZ ;  /* 0x000000ff00227c82 */ /* 0x000fe40008000000 */
[----:B------:R-:W-:Y:S02]  /*1980*/  UIADD3 UR5, UPT, UPT, UR4, -0x1, URZ ;  /* 0xffffffff04057890 */ /* 0x000fe4000fffe0ff */
[----:B------:R-:W-:Y:S02]  /*1990*/  @!UP2 UIADD3 UR5, UPT, UPT, UR4, URZ, URZ ;  /* 0x000000ff0405a290 */ /* 0x000fe4000fffe0ff */
[----:B------:R-:W-:Y:S02]  /*19a0*/  UIADD3 UR45, UPT, UPT, UR48, -UR4, URZ ;  /* 0x80000004302d7290 */ /* 0x000fe4000fffe0ff */
[----:B-123--:R-:W-:-:S12]  /*19b0*/  UIADD3 UR49, UPT, UPT, UR5, 0x1, URZ ;  /* 0x0000000105317890 */ /* 0x00efd8000fffe0ff */
.L_x_40:
[----:B------:R-:W1:Y:S01]  /*19c0*/  S2UR UR25, SR_CgaCtaId ;  /* 0x00000000001979c3 */ /* 0x000e620000008800 */
[----:B------:R-:W-:Y:S01]  /*19d0*/  UMOV UR4, 0x400 ;  /* 0x0000040000047882 */ /* 0x000fe20000000000 */
[----:B------:R-:W-:Y:S01]  /*19e0*/  MOV R0, UR23 ;  /* 0x0000001700007c02 */ /* 0x000fe20008000f00 */
[----:B------:R-:W-:Y:S02]  /*19f0*/  UISETP.NE.AND UP0, UPT, UR48, URZ, UPT ;  /* 0x000000ff3000728c */ /* 0x000fe4000bf05270 */
[----:B------:R-:W-:Y:S01]  /*1a00*/  ULEA UR10, UR28, UR50, 0x6 ;  /* 0x000000321c0a7291 */ /* 0x000fe2000f8e30ff */
[----:B------:R-:W-:Y:S01]  /*1a10*/  SHF.L.U32 R0, R0, 0x1f, RZ ;  /* 0x0000001f00007819 */ /* 0x000fe200000006ff */
[----:B------:R-:W-:Y:S01]  /*1a20*/  UMOV UR24, URZ ;  /* 0x000000ff00187c82 */ /* 0x000fe20008000000 */
[----:B------:R-:W-:Y:S01]  /*1a30*/  UMOV UR13, URZ ;  /* 0x000000ff000d7c82 */ /* 0x000fe20008000000 */
[----:B------:R-:W-:Y:S01]  /*1a40*/  UMOV UR12, URZ ;  /* 0x000000ff000c7c82 */ /* 0x000fe20008000000 */
[----:B-1----:R-:W-:-:S04]  /*1a50*/  ULEA UR25, UR25, UR4, 0x18 ;  /* 0x0000000419197291 */ /* 0x002fc8000f8ec0ff */
[----:B------:R-:W-:-:S09]  /*1a60*/  ULEA UR4, UR26, UR25, 0x3 ;  /* 0x000000191a047291 */ /* 0x000fd2000f8e18ff */
[----:B------:R1:W2:Y:S01]  /*1a70*/  SYNCS.PHASECHK.TRANS64.TRYWAIT P0, [UR4+0xa0], R0 ;  /* 0x0000a000ff0075a7 */ /* 0x0002a20008001104 */
[----:B------:R-:W-:-:S04]  /*1a80*/  ULEA.HI UR4, UR52, UR52, URZ, 0x1 ;  /* 0x0000003434047291 */ /* 0x000fc8000f8f08ff */
[----:B------:R-:W-:-:S04]  /*1a90*/  USHF.L.U32 UR4, UR4, 0x7, URZ ;  /* 0x0000000704047899 */ /* 0x000fc800080006ff */
[----:B------:R-:W-:-:S04]  /*1aa0*/  ULOP3.LUT UR4, UR4, 0xffffff00, URZ, 0xc0, !UPT ;  /* 0xffffff0004047892 */ /* 0x000fc8000f8ec0ff */
[----:B------:R-:W-:Y:S01]  /*1ab0*/  ULOP3.LUT UR35, UR4, 0x80, UR51, 0xf8, !UPT ;  /* 0x0000008004237892 */ /* 0x000fe2000f8ef833 */
[----:B------:R-:W-:Y:S11]  /*1ac0*/  BRA.U !UP0, `(.L_x_23) ;  /* 0x0000000508607547 */ /* 0x000ff6000b800000 */
[----:B------:R-:W3:Y:S01]  /*1ad0*/  LDCU.128 UR16, c[0x0][0x480] ;  /* 0x00009000ff1077ac */ /* 0x000ee20008000c00 */
[----:B------:R-:W4:Y:S01]  /*1ae0*/  LDCU.64 UR20, c[0x0][0x490] ;  /* 0x00009200ff1477ac */ /* 0x000f220008000a00 */
[----:B------:R-:W1:Y:S01]  /*1af0*/  LDCU.64 UR12, c[0x0][0x4b0] ;  /* 0x00009600ff0c77ac */ /* 0x000e620008000a00 */
[----:B------:R-:W1:Y:S01]  /*1b00*/  LDCU.64 UR8, c[0x0][0x4d0] ;  /* 0x00009a00ff0877ac */ /* 0x000e620008000a00 */
[----:B------:R-:W1:Y:S01]  /*1b10*/  LDCU UR43, c[0x0][0x390] ;  /* 0x00007200ff2b77ac */ /* 0x000e620008000800 */
[----:B---3--:R-:W-:Y:S02]  /*1b20*/  UIMAD.WIDE.U32 UR4, UR35, UR17, URZ ;  /* 0x00000011230472a5 */ /* 0x008fe4000f8e00ff */
[----:B------:R-:W-:Y:S01]  /*1b30*/  UISETP.NE.AND UP0, UPT, UR16, 0x1, UPT ;  /* 0x000000011000788c */ /* 0x000fe2000bf05270 */
[----:B------:R-:W3:Y:S04]  /*1b40*/  LDCU UR44, c[0x0][0x38c] ;  /* 0x00007180ff2c77ac */ /* 0x000ee80008000800 */
[----:B------:R-:W-:Y:S01]  /*1b50*/  UMOV UR4, UR5 ;  /* 0x0000000500047c82 */ /* 0x000fe20008000000 */
[----:B------:R-:W1:Y:S01]  /*1b60*/  LDCU.64 UR14, c[0x0][0x4b8] ;  /* 0x00009700ff0e77ac */ /* 0x000e620008000a00 */
[----:B------:R-:W-:-:S02]  /*1b70*/  USHF.R.U32.HI UR6, URZ, UR18, UR4 ;  /* 0x00000012ff067299 */ /* 0x000fc40008011604 */
[----:B------:R-:W-:Y:S02]  /*1b80*/  UIADD3 UR34, UPT, UPT, UR49, UR27, URZ ;  /* 0x0000001b31227290 */ /* 0x000fe4000fffe0ff */
[----:B------:R-:W-:Y:S02]  /*1b90*/  USEL UR6, UR35, UR6, !UP0 ;  /* 0x0000000623067287 */ /* 0x000fe4000c000000 */
[----:B------:R-:W-:Y:S02]  /*1ba0*/  UISETP.NE.AND UP0, UPT, UR19, 0x1, UPT ;  /* 0x000000011300788c */ /* 0x000fe4000bf05270 */
[----:B----4-:R-:W-:Y:S02]  /*1bb0*/  UIMAD.WIDE.U32 UR4, UR6, UR20, URZ ;  /* 0x00000014060472a5 */ /* 0x010fe4000f8e00ff */
[----:B------:R-:W-:Y:S01]  /*1bc0*/  UIADD3 UR7, UPT, UPT, -UR6, URZ, URZ ;  /* 0x000000ff06077290 */ /* 0x000fe2000fffe1ff */
[----:B------:R-:W-:-:S03]  /*1bd0*/  UMOV UR24, URZ ;  /* 0x000000ff00187c82 */ /* 0x000fc60008000000 */
[----:B------:R-:W-:Y:S01]  /*1be0*/  UIMAD UR7, UR16, UR7, UR35 ;  /* 0x00000007100772a4 */ /* 0x000fe2000f8e0223 */
[----:B------:R-:W-:Y:S02]  /*1bf0*/  UMOV UR4, UR5 ;  /* 0x0000000500047c82 */ /* 0x000fe40008000000 */
[----:B------:R-:W-:Y:S02]  /*1c00*/  USHF.R.U32.HI UR21, URZ, UR21, UR4 ;  /* 0x00000015ff157299 */ /* 0x000fe40008011604 */
[----:B------:R-:W4:Y:S02]  /*1c10*/  LDCU.64 UR4, c[0x0][0x4d8] ;  /* 0x00009b00ff0477ac */ /* 0x000f240008000a00 */
[----:B------:R-:W-:-:S04]  /*1c20*/  USEL UR21, UR6, UR21, !UP0 ;  /* 0x0000001506157287 */ /* 0x000fc8000c000000 */
[----:B------:R-:W-:-:S04]  /*1c30*/  UIADD3 UR20, UPT, UPT, -UR21, URZ, URZ ;  /* 0x000000ff15147290 */ /* 0x000fc8000fffe1ff */
[----:B------:R-:W-:Y:S02]  /*1c40*/  UIMAD UR20, UR19, UR20, UR6 ;  /* 0x00000014131472a4 */ /* 0x000fe4000f8e0206 */
[----:B-1----:R-:W-:Y:S02]  /*1c50*/  UIMAD UR19, UR7, UR12, UR8 ;  /* 0x0000000c071372a4 */ /* 0x002fe4000f8e0208 */
[----:B------:R-:W-:Y:S01]  /*1c60*/  UIMAD UR20, UR20, UR13, UR9 ;  /* 0x0000000d141472a4 */ /* 0x000fe2000f8e0209 */
[----:B------:R-:W-:Y:S01]  /*1c70*/  UMOV UR6, UR26 ;  /* 0x0000001a00067c82 */ /* 0x000fe20008000000 */
[----:B------:R-:W-:Y:S01]  /*1c80*/  UMOV UR12, URZ ;  /* 0x000000ff000c7c82 */ /* 0x000fe20008000000 */
[----:B---3--:R-:W-:-:S09]  /*1c90*/  UMOV UR13, URZ ;  /* 0x000000ff000d7c82 */ /* 0x008fd20008000000 */
.L_x_29:
[----:B------:R-:W-:Y:S01]  /*1ca0*/  @!P3 MOV R3, 0x5000 ;  /* 0x000050000003b802 */ /* 0x000fe20000000f00 */
[----:B------:R-:W-:Y:S01]  /*1cb0*/  ULEA UR17, UR6, UR25, 0x3 ;  /* 0x0000001906117291 */ /* 0x000fe2000f8e18ff */
[----:B-12---:R-:W-:Y:S11]  /*1cc0*/  @P0 BRA `(.L_x_24) ;  /* 0x0000000000100947 */ /* 0x006ff60003800000 */
[----:B------:R-:W-:Y:S04]  /*1cd0*/  MOV R0, UR23 ;  /* 0x0000001700007c02 */ /* 0x000fe80008000f00 */
[----:B------:R-:W-:Y:S04]  /*1ce0*/  SHF.L.U32 R5, R0, 0x1f, RZ ;  /* 0x0000001f00057819 */ /* 0x000fe800000006ff */
[----:B------:R-:W1:Y:S02]  /*1cf0*/  SYNCS.PHASECHK.TRANS64.TRYWAIT P0, [UR17+0xa0], R5 ;  /* 0x0000a005ff0075a7 */ /* 0x000e640008001111 */
[----:B-1----:R-:W-:Y:S05]  /*1d00*/  @!P0 BRA `(.L_x_25) ;  /* 0x0000007000848947 */ /* 0x002fea0003800000 */
.L_x_24:
[----:B------:R2:W-:Y:S01]  /*1d10*/  @!P3 SYNCS.ARRIVE.TRANS64 RZ, [UR17], R3 ;  /* 0x00000003ffffb9a7 */ /* 0x0005e20008000011 */
[----:B------:R-:W-:Y:S04]  /*1d20*/  ULOP3.LUT UR7, UR33, 0x2, URZ, 0xfc, !UPT ;  /* 0x0000000221077892 */ /* 0x000fe8000f8efcff */
[----:B------:R-:W-:Y:S09]  /*1d30*/  UISETP.NE.AND UP0, UPT, UR7, 0x2, UPT ;  /* 0x000000020700788c */ /* 0x000ff2000bf05270 */
[----:B------:R-:W-:Y:S05]  /*1d40*/  BRA.U UP0, `(.L_x_26) ;  /* 0x0000000100047547 */ /* 0x000fea000b800000 */
[----:B----4-:R-:W-:Y:S05]  /*1d50*/  BPT.TRAP 0x1 ;  /* 0x000000040000795c */ /* 0x010fea0000300000 */
.L_x_26:
[----:B------:R-:W-:Y:S04]  /*1d60*/  BSSY.RECONVERGENT B0, `(.L_x_27) ;  /* 0x0000003000007945 */ /* 0x000fe80003800200 */
[----:B------:R-:W-:Y:S05]  /*1d70*/  @P2 BRA `(.L_x_28) ;  /* 0x0000000000042947 */ /* 0x000fea0003800000 */
[----:B----4-:R-:W-:Y:S05]  /*1d80*/  BPT.TRAP 0x1 ;  /* 0x000000040000795c */ /* 0x010fea0000300000 */
.L_x_28:
[----:B----4-:R-:W-:Y:S05]  /*1d90*/  BSYNC.RECONVERGENT B0 ;  /* 0x0000000000007941 */ /* 0x010fea0003800200 */
.L_x_27:
[----:B------:R-:W-:Y:S02]  /*1da0*/  UIADD3 UR7, UPT, UPT, UR6, 0x1, URZ ;  /* 0x0000000106077890 */ /* 0x000fe4000fffe0ff */
[----:B------:R-:W-:Y:S02]  /*1db0*/  ULEA UR16, UR6, UR25, 0xd ;  /* 0x0000001906107291 */ /* 0x000fe4000f8e68ff */
[----:B------:R-:W-:Y:S02]  /*1dc0*/  UISETP.NE.AND UP0, UPT, UR7, 0x14, UPT ;  /* 0x000000140700788c */ /* 0x000fe4000bf05270 */
[----:B------:R-:W-:Y:S02]  /*1dd0*/  UIADD3 UR30, UP1, UPT, UR36, 0x80, URZ ;  /* 0x00000080241e7890 */ /* 0x000fe4000ff3e0ff */
[----:B------:R-:W-:Y:S02]  /*1de0*/  USEL UR8, URZ, 0x1, UP0 ;  /* 0x00000001ff087887 */ /* 0x000fe40008000000 */
[----:B------:R-:W-:Y:S02]  /*1df0*/  USEL UR26, UR7, URZ, UP0 ;  /* 0x000000ff071a7287 */ /* 0x000fe40008000000 */
[----:B------:R-:W-:Y:S02]  /*1e00*/  ULOP3.LUT UR23, UR23, UR8, URZ, 0x3c, !UPT ;  /* 0x0000000817177292 */ /* 0x000fe4000f8e3cff */
[----:B------:R-:W-:Y:S02]  /*1e10*/  ULEA UR7, UR26, UR25, 0x3 ;  /* 0x000000191a077291 */ /* 0x000fe4000f8e18ff */
[----:B------:R-:W-:Y:S02]  /*1e20*/  ULEA UR8, UR6, UR25, 0xb ;  /* 0x0000001906087291 */ /* 0x000fe4000f8e58ff */
[----:B------:R-:W-:Y:S01]  /*1e30*/  ULOP3.LUT UR17, UR17, 0xfefffff8, URZ, 0xc0, !UPT ;  /* 0xfefffff811117892 */ /* 0x000fe2000f8ec0ff */
[----:B-1----:R-:W-:Y:S01]  /*1e40*/  MOV R0, UR23 ;  /* 0x0000001700007c02 */ /* 0x002fe20008000f00 */
[----:B------:R-:W-:Y:S02]  /*1e50*/  USHF.L.U32 UR18, UR24, 0x5, URZ ;  /* 0x0000000518127899 */ /* 0x000fe400080006ff */
[----:B------:R-:W-:Y:S01]  /*1e60*/  UIADD3.X UR31, UPT, UPT, URZ, UR37, URZ, UP1, !UPT ;  /* 0x00000025ff1f7290 */ /* 0x000fe20008ffe4ff */
[----:B--2---:R-:W-:Y:S01]  /*1e70*/  SHF.L.U32 R3, R0, 0x1f, RZ ;  /* 0x0000001f00037819 */ /* 0x004fe200000006ff */
[----:B------:R-:W-:Y:S02]  /*1e80*/  UIADD3 UR16, UPT, UPT, UR16, 0x6400, URZ ;  /* 0x0000640010107890 */ /* 0x000fe4000fffe0ff */
[----:B------:R-:W-:Y:S01]  /*1e90*/  UIADD3 UR28, UP0, UPT, UR36, 0x180, URZ ;  /* 0x00000180241c7890 */ /* 0x000fe2000ff1e0ff */
[----:B------:R3:W1:Y:S01]  /*1ea0*/  SYNCS.PHASECHK.TRANS64.TRYWAIT P0, [UR7+0xa0], R3 ;  /* 0x0000a003ff0075a7 */ /* 0x0006620008001107 */
[----:B------:R-:W-:Y:S02]  /*1eb0*/  UIMAD UR7, UR12, UR14, UR4 ;  /* 0x0000000e0c0772a4 */ /* 0x000fe4000f8e0204 */
[----:B------:R-:W-:Y:S02]  /*1ec0*/  UIMAD UR6, UR13, UR15, UR5 ;  /* 0x0000000f0d0672a4 */ /* 0x000fe4000f8e0205 */
[----:B------:R-:W-:Y:S02]  /*1ed0*/  UIADD3.X UR29, UPT, UPT, URZ, UR37, URZ, UP0, !UPT ;  /* 0x00000025ff1d7290 */ /* 0x000fe400087fe4ff */
[----:B------:R-:W-:Y:S02]  /*1ee0*/  UPRMT UR6, UR7, 0x40, UR6 ;  /* 0x0000004007067896 */ /* 0x000fe40008000006 */
[----:B------:R-:W-:Y:S02]  /*1ef0*/  UIADD3 UR8, UPT, UPT, UR8, 0x2e400, URZ ;  /* 0x0002e40008087890 */ /* 0x000fe4000fffe0ff */
[----:B------:R-:W-:Y:S02]  /*1f00*/  UPRMT UR6, UR6, 0x5410, URZ ;  /* 0x0000541006067896 */ /* 0x000fe400080000ff */
[----:B------:R-:W-:Y:S02]  /*1f10*/  UIADD3 UR32, UPT, UPT, UR12, 0x1, URZ ;  /* 0x000000010c207890 */ /* 0x000fe4000fffe0ff */
[----:B------:R-:W-:Y:S02]  /*1f20*/  UIADD3 UR22, UPT, UPT, UR13, 0x1, URZ ;  /* 0x000000010d167890 */ /* 0x000fe4000fffe0ff */
[----:B------:R-:W-:Y:S02]  /*1f30*/  UISETP.NE.AND UP2, UPT, UR32, UR44, UPT ;  /* 0x0000002c2000728c */ /* 0x000fe4000bf45270 */
[----:B------:R-:W-:Y:S02]  /*1f40*/  UIADD3 UR27, UPT, UPT, UR27, 0x1, URZ ;  /* 0x000000011b1b7890 */ /* 0x000fe4000fffe0ff */
[----:B------:R-:W-:Y:S01]  /*1f50*/  UIADD3 UR7, UPT, UPT, UR24, 0x1, URZ ;  /* 0x0000000118077890 */ /* 0x000fe2000fffe0ff */
[----:B------:R-:W-:Y:S01]  /*1f60*/  UMOV UR40, 0x0 ;  /* 0x0000000000287882 */ /* 0x000fe20000000000 */
[----:B------:R-:W-:Y:S01]  /*1f70*/  UMOV UR41, 0x10000000 ;  /* 0x1000000000297882 */ /* 0x000fe20000000000 */
[----:B------:R-:W-:Y:S01]  /*1f80*/  UMOV UR9, UR17 ;  /* 0x0000001100097c82 */ /* 0x000fe20008000000 */
[----:B------:R2:W-:Y:S01]  /*1f90*/  UTMALDG.4D.IM2COL.2CTA [UR16], [UR30], UR6, desc[UR40] ;  /* 0x000028101e0073b4 */ /* 0x0005e20008259006 */
[----:B------:R-:W-:Y:S02]  /*1fa0*/  UMOV UR11, UR18 ;  /* 0x00000012000b7c82 */ /* 0x000fe40008000000 */
[----:B------:R-:W-:Y:S04]  /*1fb0*/  @UP2 UIADD3 UR22, UPT, UPT, UR13, URZ, URZ ;  /* 0x000000ff0d162290 */ /* 0x000fe8000fffe0ff */
[----:B------:R-:W-:Y:S01]  /*1fc0*/  UISETP.NE.AND UP0, UPT, UR22, UR43, UPT ;  /* 0x0000002b1600728c */ /* 0x000fe2000bf05270 */
[----:B------:R4:W-:Y:S10]  /*1fd0*/  UTMALDG.4D.2CTA [UR8], [UR28], desc[UR40] ;  /* 0x000028081c0075b4 */ /* 0x0009f40008219000 */
[----:B------:R-:W-:Y:S07]  /*1fe0*/  @UP0 UIADD3 UR7, UPT, UPT, UR24, URZ, URZ ;  /* 0x000000ff18070290 */ /* 0x000fee000fffe0ff */
[----:B------:R-:W-:Y:S01]  /*1ff0*/  UMOV UR24, UR7 ;  /* 0x0000000700187c82 */ /* 0x000fe20008000000 */
[----:B--2---:R-:W-:Y:S01]  /*2000*/  UMOV UR6, UR26 ;  /* 0x0000001a00067c82 */ /* 0x004fe20008000000 */
[----:B----4-:R-:W-:Y:S02]  /*2010*/  USEL UR13, UR22, URZ, UP0 ;  /* 0x000000ff160d7287 */ /* 0x010fe40008000000 */
[----:B------:R-:W-:Y:S02]  /*2020*/  UISETP.NE.AND UP0, UPT, UR27, UR34, UPT ;  /* 0x000000221b00728c */ /* 0x000fe4000bf05270 */
[----:B------:R-:W-:Y:S07]  /*2030*/  USEL UR12, UR32, URZ, UP2 ;  /* 0x000000ff200c7287 */ /* 0x000fee0009000000 */
[----:B---3--:R-:W-:Y:S05]  /*2040*/  BRA.U UP0, `(.L_x_29) ;  /* 0xfffffffd00147547 */ /* 0x008fea000b83ffff */
.L_x_23:
[----:B------:R-:W-:Y:S01]  /*2050*/  ULEA UR4, UR26, UR25, 0x3 ;  /* 0x000000191a047291 */ /* 0x000fe2000f8e18ff */
[----:B-1----:R-:W-:Y:S01]  /*2060*/  MOV R0, UR23 ;  /* 0x0000001700007c02 */ /* 0x002fe20008000f00 */
[----:B------:R-:W-:Y:S01]  /*2070*/  @!P1 SYNCS.ARRIVE.TRANS64.A1T0 RZ, [UR25+0x178], RZ ;  /* 0x000178ffffff99a7 */ /* 0x000fe20008100019 */
[----:B------:R-:W-:Y:S02]  /*2080*/  UISETP.GE.AND UP0, UPT, UR45, 0x1, UPT ;  /* 0x000000012d00788c */ /* 0x000fe4000bf06270 */
[----:B------:R-:W-:-:S04]  /*2090*/  SHF.L.U32 R0, R0, 0x1f, RZ ;  /* 0x0000001f00007819 */ /* 0x000fc800000006ff */
[----:B--2---:R1:W2:Y:S03]  /*20a0*/  SYNCS.PHASECHK.TRANS64.TRYWAIT P0, [UR4+0xa0], R0 ;  /* 0x0000a000ff0075a7 */ /* 0x0042a60008001104 */
[----:B------:R-:W-:Y:S05]  /*20b0*/  BRA.U !UP0, `(.L_x_30) ;  /* 0x00000005085c7547 */ /* 0x000fea000b800000 */
        /* <DEDUP_REMOVED lines=16> */
[----:B------:R-:W-:-:S03]  /*21c0*/  UMOV UR32, UR45 ;  /* 0x0000002d00207c82 */ /* 0x000fc60008000000 */
        /* <DEDUP_REMOVED lines=9> */
[----:B---3--:R-:W-:-:S11]  /*2260*/  UMOV UR6, UR26 ;  /* 0x0000001a00067c82 */ /* 0x008fd60008000000 */
.L_x_36:
[----:B------:R-:W-:Y:S01]  /*2270*/  @!P3 MOV R3, 0x5000 ;  /* 0x000050000003b802 */ /* 0x000fe20000000f00 */
[----:B------:R-:W-:Y:S01]  /*2280*/  ULEA UR17, UR6, UR25, 0x3 ;  /* 0x0000001906117291 */ /* 0x000fe2000f8e18ff */
[----:B-12---:R-:W-:Y:S11]  /*2290*/  @P0 BRA `(.L_x_31) ;  /* 0x0000000000100947 */ /* 0x006ff60003800000 */
[----:B------:R-:W-:Y:S04]  /*22a0*/  MOV R0, UR23 ;  /* 0x0000001700007c02 */ /* 0x000fe80008000f00 */
[----:B------:R-:W-:Y:S04]  /*22b0*/  SHF.L.U32 R5, R0, 0x1f, RZ ;  /* 0x0000001f00057819 */ /* 0x000fe800000006ff */
[----:B------:R-:W1:Y:S02]  /*22c0*/  SYNCS.PHASECHK.TRANS64.TRYWAIT P0, [UR17+0xa0], R5 ;  /* 0x0000a005ff0075a7 */ /* 0x000e640008001111 */
[----:B-1----:R-:W-:Y:S05]  /*22d0*/  @!P0 BRA `(.L_x_32) ;  /* 0x0000006c00288947 */ /* 0x002fea0003800000 */
.L_x_31:
[----:B------:R2:W-:Y:S01]  /*22e0*/  @!P3 SYNCS.ARRIVE.TRANS64 RZ, [UR17], R3 ;  /* 0x00000003ffffb9a7 */ /* 0x0005e20008000011 */
[----:B------:R-:W-:Y:S04]  /*22f0*/  ULOP3.LUT UR7, UR33, 0x2, URZ, 0xfc, !UPT ;  /* 0x0000000221077892 */ /* 0x000fe8000f8efcff */
[----:B------:R-:W-:Y:S09]  /*2300*/  UISETP.NE.AND UP0, UPT, UR7, 0x2, UPT ;  /* 0x000000020700788c */ /* 0x000ff2000bf05270 */
[----:B------:R-:W-:Y:S05]  /*2310*/  BRA.U UP0, `(.L_x_33) ;  /* 0x0000000100047547 */ /* 0x000fea000b800000 */
[----:B----4-:R-:W-:Y:S05]  /*2320*/  BPT.TRAP 0x1 ;  /* 0x000000040000795c */ /* 0x010fea0000300000 */
.L_x_33:
[----:B------:R-:W-:Y:S04]  /*2330*/  BSSY.RECONVERGENT B0, `(.L_x_34) ;  /* 0x0000003000007945 */ /* 0x000fe80003800200 */
[----:B------:R-:W-:Y:S05]  /*2340*/  @P2 BRA `(.L_x_35) ;  /* 0x0000000000042947 */ /* 0x000fea0003800000 */
[----:B----4-:R-:W-:Y:S05]  /*2350*/  BPT.TRAP 0x1 ;  /* 0x000000040000795c */ /* 0x010fea0000300000 */
.L_x_35:
[----:B----4-:R-:W-:Y:S05]  /*2360*/  BSYNC.RECONVERGENT B0 ;  /* 0x0000000000007941 */ /* 0x010fea0003800200 */
.L_x_34:
        /* <DEDUP_REMOVED lines=26> */
[----:B------:R-:W-:Y:S01]  /*2510*/  UIADD3 UR7, UPT, UPT, UR24, 0x1, URZ ;  /* 0x0000000118077890 */ /* 0x000fe2000fffe0ff */
[----:B------:R-:W-:Y:S01]  /*2520*/  UMOV UR40, 0x0 ;  /* 0x0000000000287882 */ /* 0x000fe20000000000 */
[----:B------:R-:W-:Y:S01]  /*2530*/  UMOV UR41, 0x10000000 ;  /* 0x1000000000297882 */ /* 0x000fe20000000000 */
[----:B------:R-:W-:Y:S01]  /*2540*/  UMOV UR9, UR17 ;  /* 0x0000001100097c82 */ /* 0x000fe20008000000 */
[----:B------:R2:W-:Y:S01]  /*2550*/  UTMALDG.4D.IM2COL.2CTA [UR16], [UR30], UR6, desc[UR40] ;  /* 0x000028101e0073b4 */ /* 0x0005e20008259006 */
[----:B------:R-:W-:Y:S04]  /*2560*/  UMOV UR11, UR18 ;  /* 0x00000012000b7c82 */ /* 0x000fe80008000000 */
[----:B------:R-:W-:Y:S04]  /*2570*/  @UP2 UIADD3 UR22, UPT, UPT, UR13, URZ, URZ ;  /* 0x000000ff0d162290 */ /* 0x000fe8000fffe0ff */
[----:B------:R-:W-:Y:S01]  /*2580*/  UISETP.NE.AND UP0, UPT, UR22, UR43, UPT ;  /* 0x0000002b1600728c */ /* 0x000fe2000bf05270 */
[----:B------:R4:W-:Y:S10]  /*2590*/  UTMALDG.4D.2CTA [UR8], [UR28], desc[UR40] ;  /* 0x000028081c0075b4 */ /* 0x0009f40008219000 */
[----:B------:R-:W-:Y:S07]  /*25a0*/  @UP0 UIADD3 UR7, UPT, UPT, UR24, URZ, URZ ;  /* 0x000000ff18070290 */ /* 0x000fee000fffe0ff */
[----:B------:R-:W-:Y:S01]  /*25b0*/  UMOV UR24, UR7 ;  /* 0x0000000700187c82 */ /* 0x000fe20008000000 */
[----:B--2---:R-:W-:Y:S02]  /*25c0*/  UIADD3 UR6, UPT, UPT, UR32, -0x1, URZ ;  /* 0xffffffff20067890 */ /* 0x004fe4000fffe0ff */
[----:B----4-:R-:W-:Y:S02]  /*25d0*/  USEL UR13, UR22, URZ, UP0 ;  /* 0x000000ff160d7287 */ /* 0x010fe40008000000 */
[----:B------:R-:W-:Y:S02]  /*25e0*/  UISETP.GT.U32.AND UP0, UPT, UR32, 0x1, UPT ;  /* 0x000000012000788c */ /* 0x000fe4000bf04070 */
[----:B------:R-:W-:Y:S01]  /*25f0*/  USEL UR12, UR27, URZ, UP2 ;  /* 0x000000ff1b0c7287 */ /* 0x000fe20009000000 */
[----:B------:R-:W-:Y:S01]  /*2600*/  UMOV UR32, UR6 ;  /* 0x0000000600207c82 */ /* 0x000fe20008000000 */
[----:B------:R-:W-:Y:S05]  /*2610*/  UMOV UR6, UR26 ;  /* 0x0000001a00067c82 */ /* 0x000fea0008000000 */
[----:B---3--:R-:W-:Y:S05]  /*2620*/  BRA.U UP0, `(.L_x_36) ;  /* 0xfffffffd00107547 */ /* 0x008fea000b83ffff */
.L_x_30:
[----:B------:R-:W-:Y:S01]  /*2630*/  SHF.L.U32 R3, R2, 0x1f, RZ ;  /* 0x0000001f02037819 */ /* 0x000fe200000006ff */
[----:B------:R-:W-:-:S03]  /*2640*/  NOP ;  /* 0x0000000000007918 */ /* 0x000fc60000000000 */
[----:B-12---:R-:W1:Y:S02]  /*2650*/  SYNCS.PHASECHK.TRANS64.TRYWAIT P0, [UR25+0x180], R3 ;  /* 0x00018003ff0075a7 */ /* 0x006e640008001119 */
[----:B-1----:R-:W-:Y:S05]  /*2660*/  @!P0 BRA `(.L_x_37) ;  /* 0x00000068005c8947 */ /* 0x002fea0003800000 */
.L_x_146:
[----:B------:R-:W2:Y:S01]  /*2670*/  LDS.128 R4, [UR25+0x1c0] ;  /* 0x0001c019ff047984 */ /* 0x000ea20008000c00 */
[----:B------:R-:W-:Y:S02]  /*2680*/  UIADD3 UR4, UPT, UPT, UR25, 0x188, URZ ;  /* 0x0000018819047890 */ /* 0x000fe4000fffe0ff */
[----:B------:R-:W-:Y:S01]  /*2690*/  UISETP.GE.AND UP0, UPT, UR39, 0x1, UPT ;  /* 0x000000012700788c */ /* 0x000fe2000bf06270 */
[----:B------:R-:W-:Y:S01]  /*26a0*/  @!PT LDS RZ, [RZ] ;  /* 0x00000000fffff984 */ /* 0x000fe20000000800 */
[----:B------:R-:W-:Y:S01]  /*26b0*/  @!PT LDS RZ, [RZ] ;  /* 0x00000000fffff984 */ /* 0x000fe20000000800 */
[----:B------:R-:W-:Y:S01]  /*26c0*/  @!PT LDS RZ, [RZ] ;  /* 0x00000000fffff984 */ /* 0x000fe20000000800 */
[----:B------:R-:W-:Y:S01]  /*26d0*/  @!PT LDS RZ, [RZ] ;  /* 0x00000000fffff984 */ /* 0x000fe20000000800 */
[----:B------:R3:W-:Y:S06]  /*26e0*/  MEMBAR.ALL.CTA ;  /* 0x0000000000007992 */ /* 0x0007ec0000008000 */
[----:B---3--:R-:W3:Y:S01]  /*26f0*/  FENCE.VIEW.ASYNC.S ;  /* 0x00000000000073c6 */ /* 0x008ee20000000000 */
[----:B------:R-:W-:-:S09]  /*2700*/  UPRMT UR4, URZ, 0x654, UR4 ;  /* 0x00000654ff047896 */ /* 0x000fd20008000004 */
[----:B---3--:R-:W-:Y:S01]  /*2710*/  SYNCS.ARRIVE.TRANS64.RED.A1T0 RZ, [UR4], RZ ;  /* 0x000000ffffff79a7 */ /* 0x008fe20008100404 */
[----:B--2---:R-:W-:-:S13]  /*2720*/  LOP3.LUT P0, RZ, R6, 0x1, RZ, 0xc0, !PT ;  /* 0x0000000106ff7812 */ /* 0x004fda000780c0ff */
[----:B------:R-:W-:Y:S01]  /*2730*/  VOTEU.ANY UP1, P0 ;  /* 0x0000000000ff7886 */ /* 0x000fe20000020100 */
[----:B------:R-:W-:-:S13]  /*2740*/  PLOP3.LUT P0, PT, PT, PT, UP1, 0x80, 0x8 ;  /* 0x000000000008781c */ /* 0x000fda0003f0f018 */
[----:B-1----:R-:W-:Y:S02]  /*2750*/  @P0 MOV R0, R4 ;  /* 0x0000000400000202 */ /* 0x002fe40000000f00 */
[----:B------:R-:W-:Y:S02]  /*2760*/  @P0 LOP3.LUT R4, R5, 0xffff, RZ, 0xc0, !PT ;  /* 0x0000ffff05040812 */ /* 0x000fe400078ec0ff */
[----:B------:R-:W-:Y:S02]  /*2770*/  @P0 R2UR UR6, R0 ;  /* 0x00000000000602ca */ /* 0x000fe400000e0000 */
[----:B------:R-:W-:-:S11]  /*2780*/  @P0 R2UR UR5, R4 ;  /* 0x00000000040502ca */ /* 0x000fd600000e0000 */
[----:B------:R-:W-:Y:S02]  /*2790*/  @UP1 UMOV UR42, UR6 ;  /* 0x00000006002a1c82 */ /* 0x000fe40008000000 */
[----:B------:R-:W-:Y:S01]  /*27a0*/  @UP1 UMOV UR38, UR5 ;  /* 0x0000000500261c82 */ /* 0x000fe20008000000 */
[----:B------:R-:W-:Y:S05]  /*27b0*/  BRA.U !UP0, `(.L_x_38) ;  /* 0x0000000108d47547 */ /* 0x000fea000b800000 */
[----:B------:R-:W1:Y:S01]  /*27c0*/  LDCU.128 UR16, c[0x0][0xb10] ;  /* 0x00016200ff1077ac */ /* 0x000e620008000c00 */
[----:B------:R-:W2:Y:S01]  /*27d0*/  LDCU UR21, c[0x0][0xb20] ;  /* 0x00016400ff1577ac */ /* 0x000ea20008000800 */
[----:B------:R-:W3:Y:S01]  /*27e0*/  LDCU UR20, c[0x0][0xb0c] ;  /* 0x00016180ff1477ac */ /* 0x000ee20008000800 */
[----:B------:R-:W4:Y:S01]  /*27f0*/  LDCU.64 UR8, c[0x0][0xb28] ;  /* 0x00016500ff0877ac */ /* 0x000f220008000a00 */
[----:B------:R-:W-:Y:S02]  /*2800*/  UISETP.NE.AND UP3, UPT, UR39, 0x1, UPT ;  /* 0x000000012700788c */ /* 0x000fe4000bf65270 */
[----:B-1----:R-:W-:Y:S02]  /*2810*/  UIMAD.WIDE.U32 UR4, UR46, UR19, URZ ;  /* 0x000000132e0472a5 */ /* 0x002fe4000f8e00ff */
[----:B------:R-:W-:Y:S02]  /*2820*/  UIMAD.WIDE.U32 UR6, UR47, UR16, URZ ;  /* 0x000000102f0672a5 */ /* 0x000fe4000f8e00ff */
[----:B------:R-:W-:-:S02]  /*2830*/  UISETP.NE.AND UP0, UPT, UR18, 0x1, UPT ;  /* 0x000000011200788c */ /* 0x000fc4000bf05270 */
[----:B------:R-:W-:Y:S01]  /*2840*/  UIMAD.WIDE.U32 UR14, UR38, UR19, URZ ;  /* 0x00000013260e72a5 */ /* 0x000fe2000f8e00ff */
[----:B------:R-:W-:Y:S01]  /*2850*/  UMOV UR4, UR5 ;  /* 0x0000000500047c82 */ /* 0x000fe20008000000 */
[----:B---3--:R-:W-:Y:S02]  /*2860*/  UISETP.NE.AND UP2, UPT, UR20, 0x1, UPT ;  /* 0x000000011400788c */ /* 0x008fe4000bf45270 */
[----:B--2---:R-:W-:Y:S02]  /*2870*/  USHF.R.U32.HI UR5, URZ, UR21, UR4 ;  /* 0x00000015ff057299 */ /* 0x004fe40008011604 */
[----:B------:R-:W-:Y:S01]  /*2880*/  UIMAD.WIDE.U32 UR12, UR42, UR16, URZ ;  /* 0x000000102a0c72a5 */ /* 0x000fe2000f8e00ff */
[----:B------:R-:W-:Y:S01]  /*2890*/  UMOV UR4, UR7 ;  /* 0x0000000700047c82 */ /* 0x000fe20008000000 */
[----:B------:R-:W-:Y:S02]  /*28a0*/  USEL UR5, UR46, UR5, !UP0 ;  /* 0x000000052e057287 */ /* 0x000fe4000c000000 */
[----:B------:R-:W-:-:S02]  /*28b0*/  USHF.R.U32.HI UR4, URZ, UR17, UR4 ;  /* 0x00000011ff047299 */ /* 0x000fc40008011604 */
[----:B----4-:R-:W-:Y:S02]  /*28c0*/  UIMAD.WIDE.U32 UR10, UR5, UR8, URZ ;  /* 0x00000008050a72a5 */ /* 0x010fe4000f8e00ff */
[----:B------:R-:W-:Y:S01]  /*28d0*/  USEL UR6, UR47, UR4, !UP2 ;  /* 0x000000042f067287 */ /* 0x000fe2000d000000 */
[----:B------:R-:W-:Y:S02]  /*28e0*/  UMOV UR12, UR13 ;  /* 0x0000000d000c7c82 */ /* 0x000fe40008000000 */
[----:B------:R-:W-:Y:S01]  /*28f0*/  UMOV UR4, UR15 ;  /* 0x0000000f00047c82 */ /* 0x000fe20008000000 */
[----:B------:R-:W-:Y:S01]  /*2900*/  UIMAD.WIDE.U32 UR14, UR6, UR8, URZ ;  /* 0x00000008060e72a5 */ /* 0x000fe2000f8e00ff */
[----:B------:R-:W-:Y:S01]  /*2910*/  UMOV UR10, UR11 ;  /* 0x0000000b000a7c82 */ /* 0x000fe20008000000 */
[----:B------:R-:W-:Y:S02]  /*2920*/  USHF.R.U32.HI UR4, URZ, UR21, UR4 ;  /* 0x00000015ff047299 */ /* 0x000fe40008011604 */
[----:B------:R-:W-:-:S03]  /*2930*/  @UP3 USHF.R.U32.HI UR5, URZ, UR9, UR10 ;  /* 0x00000009ff053299 */ /* 0x000fc6000801160a */
[----:B------:R-:W-:Y:S01]  /*2940*/  UMOV UR14, UR15 ;  /* 0x0000000f000e7c82 */ /* 0x000fe20008000000 */
[----:B------:R-:W-:Y:S02]  /*2950*/  USHF.R.U32.HI UR17, URZ, UR17, UR12 ;  /* 0x00000011ff117299 */ /* 0x000fe4000801160c */
[----:B------:R-:W-:Y:S02]  /*2960*/  USEL UR4, UR38, UR4, !UP0 ;  /* 0x0000000426047287 */ /* 0x000fe4000c000000 */
[----:B------:R-:W-:Y:S02]  /*2970*/  @UP3 USHF.R.U32.HI UR6, URZ, UR9, UR14 ;  /* 0x00000009ff063299 */ /* 0x000fe4000801160e */
[----:B------:R-:W-:Y:S02]  /*2980*/  UIMAD UR7, UR39, UR5, URZ ;  /* 0x00000005270772a4 */ /* 0x000fe4000f8e02ff */
[----:B------:R-:W-:Y:S02]  /*2990*/  USEL UR5, UR42, UR17, !UP2 ;  /* 0x000000112a057287 */ /* 0x000fe4000d000000 */
[----:B------:R-:W-:-:S02]  /*29a0*/  UIMAD UR10, UR39, UR6, URZ ;  /* 0x00000006270a72a4 */ /* 0x000fc4000f8e02ff */
[----:B------:R-:W-:Y:S02]  /*29b0*/  UISETP.GE.AND UP0, UPT, UR4, UR7, UPT ;  /* 0x000000070400728c */ /* 0x000fe4000bf06270 */
[----:B------:R-:W-:Y:S02]  /*29c0*/  UIMAD.WIDE.U32 UR12, UR4, UR8, URZ ;  /* 0x00000008040c72a5 */ /* 0x000fe4000f8e00ff */
[----:B------:R-:W-:Y:S02]  /*29d0*/  UISETP.GE.OR UP0, UPT, UR5, UR10, UP0 ;  /* 0x0000000a0500728c */ /* 0x000fe40008706670 */
[----:B------:R-:W-:Y:S02]  /*29e0*/  UIMAD.WIDE.U32 UR10, UR5, UR8, URZ ;  /* 0x00000008050a72a5 */ /* 0x000fe4000f8e00ff */
[----:B------:R-:W-:Y:S01]  /*29f0*/  UIADD3 UR12, UPT, UPT, -UR4, URZ, URZ ;  /* 0x000000ff040c7290 */ /* 0x000fe2000fffe1ff */
[----:B------:R-:W-:Y:S01]  /*2a00*/  UMOV UR8, UR13 ;  /* 0x0000000d00087c82 */ /* 0x000fe20008000000 */
[----:B------:R-:W-:-:S02]  /*2a10*/  UIADD3 UR10, UPT, UPT, -UR5, URZ, URZ ;  /* 0x000000ff050a7290 */ /* 0x000fc4000fffe1ff */
[----:B------:R-:W-:-:S03]  /*2a20*/  USHF.R.U32.HI UR8, URZ, UR9, UR8 ;  /* 0x00000009ff087299 */ /* 0x000fc60008011608 */
[----:B------:R-:W-:Y:S01]  /*2a30*/  @!UP0 UMOV UR7, UR11 ;  /* 0x0000000b00078c82 */ /* 0x000fe20008000000 */
[----:B------:R-:W-:Y:S02]  /*2a40*/  UIMAD UR12, UR18, UR12, UR38 ;  /* 0x0000000c120c72a4 */ /* 0x000fe4000f8e0226 */
[----:B------:R-:W-:Y:S02]  /*2a50*/  USEL UR8, UR4, UR8, !UP3 ;  /* 0x0000000804087287 */ /* 0x000fe4000d800000 */
[----:B------:R-:W-:Y:S02]  /*2a60*/  @!UP0 USHF.R.U32.HI UR7, URZ, UR9, UR7 ;  /* 0x00000009ff078299 */ /* 0x000fe40008011607 */
[----:B------:R-:W-:Y:S02]  /*2a70*/  UIADD3 UR9, UPT, UPT, -UR8, URZ, URZ ;  /* 0x000000ff08097290 */ /* 0x000fe4000fffe1ff */
[----:B------:R-:W-:Y:S02]  /*2a80*/  @!UP0 USEL UR7, UR5, UR7, !UP3 ;  /* 0x0000000705078287 */ /* 0x000fe4000d800000 */
[----:B------:R-:W-:-:S02]  /*2a90*/  UIMAD UR9, UR39, UR9, UR4 ;  /* 0x00000009270972a4 */ /* 0x000fc4000f8e0204 */
[----:B------:R-:W-:Y:S02]  /*2aa0*/  @!UP0 UIADD3 UR8, UPT, UPT, UR8, -UR7, URZ ;  /* 0x8000000708088290 */ /* 0x000fe4000fffe0ff */
[----:B------:R-:W-:Y:S02]  /*2ab0*/  @!UP0 UIMAD UR7, UR9, UR6, UR7 ;  /* 0x00000006090782a4 */ /* 0x000fe4000f8e0207 */
[----:B------:R-:W-:Y:S02]  /*2ac0*/  @!UP0 UIMAD UR4, UR39, UR8, UR5 ;  /* 0x00000008270482a4 */ /* 0x000fe4000f8e0205 */
[----:B------:R-:W-:Y:S02]  /*2ad0*/  UIMAD UR6, UR20, UR10, UR42 ;  /* 0x0000000a140672a4 */ /* 0x000fe4000f8e022a */
[----:B------:R-:W-:Y:S01]  /*2ae0*/  UIMAD UR38, UR4, UR18, UR12 ;  /* 0x00000012042672a4 */ /* 0x000fe2000f8e020c */
[----:B------:R-:W-:Y:S02]  /*2af0*/  @!UP0 UMOV UR5, UR7 ;  /* 0x0000000700058c82 */ /* 0x000fe40008000000 */
[----:B------:R-:W-:-:S12]  /*2b00*/  UIMAD UR42, UR5, UR20, UR6 ;  /* 0x00000014052a72a4 */ /* 0x000fd8000f8e0206 */
.L_x_38:
[----:B------:R-:W1:Y:S02]  /*2b10*/  LDCU UR4, c[0x0][0xb30] ;  /* 0x00016600ff0477ac */ /* 0x000e640008000800 */
[----:B-1----:R-:W-:-:S09]  /*2b20*/  UISETP.NE.AND UP0, UPT, UR4, 0x1, UPT ;  /* 0x000000010400788c */ /* 0x002fd2000bf05270 */
[----:B------:R-:W-:Y:S05]  /*2b30*/  BRA.U UP0, `(.L_x_39) ;  /* 0x0000000100447547 */ /* 0x000fea000b800000 */
[----:B------:R-:W1:Y:S01]  /*2b40*/  LDCU.128 UR8, c[0x0][0xb10] ;  /* 0x00016200ff0877ac */ /* 0x000e620008000c00 */
[----:B------:R-:W2:Y:S01]  /*2b50*/  LDCU UR12, c[0x0][0xb0c] ;  /* 0x00016180ff0c77ac */ /* 0x000ea20008000800 */
[----:B------:R-:W3:Y:S01]  /*2b60*/  LDCU UR13, c[0x0][0xb20] ;  /* 0x00016400ff0d77ac */ /* 0x000ee20008000800 */
[----:B-1----:R-:W-:Y:S02]  /*2b70*/  UIMAD.WIDE.U32 UR6, UR42, UR8, URZ ;  /* 0x000000082a0672a5 */ /* 0x002fe4000f8e00ff */
[----:B------:R-:W-:Y:S02]  /*2b80*/  UIMAD.WIDE.U32 UR4, UR38, UR11, URZ ;  /* 0x0000000b260472a5 */ /* 0x000fe4000f8e00ff */
[----:B--2---:R-:W-:Y:S02]  /*2b90*/  UISETP.NE.AND UP2, UPT, UR12, 0x1, UPT ;  /* 0x000000010c00788c */ /* 0x004fe4000bf45270 */
[----:B------:R-:W-:Y:S01]  /*2ba0*/  UISETP.NE.AND UP0, UPT, UR10, 0x1, UPT ;  /* 0x000000010a00788c */ /* 0x000fe2000bf05270 */
[----:B------:R-:W-:-:S02]  /*2bb0*/  UMOV UR6, UR7 ;  /* 0x0000000700067c82 */ /* 0x000fc40008000000 */
[----:B------:R-:W-:Y:S01]  /*2bc0*/  UMOV UR4, UR5 ;  /* 0x0000000500047c82 */ /* 0x000fe20008000000 */
[----:B------:R-:W-:Y:S02]  /*2bd0*/  USHF.R.U32.HI UR6, URZ, UR9, UR6 ;  /* 0x00000009ff067299 */ /* 0x000fe40008011606 */
[----:B---3--:R-:W-:Y:S02]  /*2be0*/  USHF.R.U32.HI UR4, URZ, UR13, UR4 ;  /* 0x0000000dff047299 */ /* 0x008fe40008011604 */
[----:B------:R-:W-:Y:S02]  /*2bf0*/  USEL UR5, UR42, UR6, !UP2 ;  /* 0x000000062a057287 */ /* 0x000fe4000d000000 */
[----:B------:R-:W-:-:S04]  /*2c00*/  USEL UR4, UR38, UR4, !UP0 ;  /* 0x0000000426047287 */ /* 0x000fc8000c000000 */
[----:B------:R-:W-:Y:S02]  /*2c10*/  UIADD3 UR6, UPT, UPT, UR5, -UR4, URZ ;  /* 0x8000000405067290 */ /* 0x000fe4000fffe0ff */
[----:B------:R-:W-:Y:S02]  /*2c20*/  UIADD3 UR4, UPT, UPT, -UR5, UR4, URZ ;  /* 0x0000000405047290 */ /* 0x000fe4000fffe1ff */
[----:B------:R-:W-:Y:S02]  /*2c30*/  UIMAD UR38, UR6, UR10, UR38 ;  /* 0x0000000a062672a4 */ /* 0x000fe4000f8e0226 */
[----:B------:R-:W-:-:S12]  /*2c40*/  UIMAD UR42, UR4, UR12, UR42 ;  /* 0x0000000c042a72a4 */ /* 0x000fd8000f8e022a */
.L_x_39:
[----:B------:R-:W-:Y:S01]  /*2c50*/  R2UR UR5, R94 ;  /* 0x000000005e0572ca */ /* 0x000fe200000e0000 */
[----:B------:R-:W-:Y:S01]  /*2c60*/  UMOV UR27, UR34 ;  /* 0x00000022001b7c82 */ /* 0x000fe20008000000 */
[----:B------:R-:W-:Y:S02]  /*2c70*/  R2UR UR4, R93 ;  /* 0x000000005d0472ca */ /* 0x000fe400000e0000 */
[----:B------:R-:W-:Y:S02]  /*2c80*/  PLOP3.LUT P1, PT, PT, PT, PT, 0x80, 0x8 ;  /* 0x000000000008781c */ /* 0x000fe40003f2f070 */
[----:B------:R-:W-:-:S07]  /*2c90*/  LOP3.LUT R2, R2, 0x1, RZ, 0x3c, !PT ;  /* 0x0000000102027812 */ /* 0x000fce00078e3cff */
[----:B------:R-:W-:Y:S02]  /*2ca0*/  UIADD3 UR52, UPT, UPT, UR42, UR5, URZ ;  /* 0x000000052a347290 */ /* 0x000fe4000fffe0ff */
[----:B------:R-:W-:Y:S01]  /*2cb0*/  UIADD3 UR28, UPT, UPT, UR38, UR4, URZ ;  /* 0x00000004261c7290 */ /* 0x000fe2000fffe0ff */
[----:B------:R-:W-:Y:S11]  /*2cc0*/  BRA.U UP1, `(.L_x_40) ;  /* 0xffffffed013c7547 */ /* 0x000ff6000b83ffff */
[----:B------:R-:W-:Y:S01]  /*2cd0*/  UIADD3 UR25, UPT, UPT, UR25, 0xa0, URZ ;  /* 0x000000a019197890 */ /* 0x000fe2000fffe0ff */
[----:B------:R-:W-:-:S03]  /*2ce0*/  MOV R3, UR23 ;  /* 0x0000001700037c02 */ /* 0x000fc60008000f00 */
[----:B------:R-:W-:Y:S01]  /*2cf0*/  ULEA UR4, UR26, UR25, 0x3 ;  /* 0x000000191a047291 */ /* 0x000fe2000f8e18ff */
[----:B------:R-:W-:-:S08]  /*2d00*/  SHF.L.U32 R3, R3, 0x1f, RZ ;  /* 0x0000001f03037819 */ /* 0x000fd000000006ff */
[----:B------:R-:W1:Y:S02]  /*2d10*/  SYNCS.PHASECHK.TRANS64.TRYWAIT P0, [UR4], R3 ;  /* 0x00000003ff0075a7 */ /* 0x000e640008001104 */
[----:B-1----:R-:W-:Y:S05]  /*2d20*/  @!P0 BRA `(.L_x_41) ;  /* 0x0000006000c48947 */ /* 0x002fea0003800000 */
.L_x_148:
[----:B------:R-:W-:-:S04]  /*2d30*/  UIADD3 UR4, UPT, UPT, UR26, 0x1, URZ ;  /* 0x000000011a047890 */ /* 0x000fc8000fffe0ff */
[----:B------:R-:W-:-:S04]  /*2d40*/  UISETP.NE.AND UP0, UPT, UR4, 0x14, UPT ;  /* 0x000000140400788c */ /* 0x000fc8000bf05270 */
[----:B------:R-:W-:Y:S02]  /*2d50*/  USEL UR5, URZ, 0x1, UP0 ;  /* 0x00000001ff057887 */ /* 0x000fe40008000000 */
[----:B------:R-:W-:Y:S02]  /*2d60*/  USEL UR4, UR4, URZ, UP0 ;  /* 0x000000ff04047287 */ /* 0x000fe40008000000 */
[----:B------:R-:W-:Y:S02]  /*2d70*/  ULOP3.LUT UR6, UR23, UR5, URZ, 0x3c, !UPT ;  /* 0x0000000517067292 */ /* 0x000fe4000f8e3cff */
[----:B------:R-:W-:-:S04]  /*2d80*/  ULEA UR5, UR4, UR25, 0x3 ;  /* 0x0000001904057291 */ /* 0x000fc8000f8e18ff */
[----:B-1----:R-:W-:-:S04]  /*2d90*/  MOV R3, UR6 ;  /* 0x0000000600037c02 */ /* 0x002fc80008000f00 */
[----:B------:R-:W-:-:S04]  /*2da0*/  SHF.L.U32 R3, R3, 0x1f, RZ ;  /* 0x0000001f03037819 */ /* 0x000fc800000006ff */
[----:B------:R-:W1:Y:S02]  /*2db0*/  SYNCS.PHASECHK.TRANS64.TRYWAIT P0, [UR5], R3 ;  /* 0x00000003ff0075a7 */ /* 0x000e640008001105 */
[----:B-1----:R-:W-:Y:S05]  /*2dc0*/  @!P0 BRA `(.L_x_42) ;  /* 0x0000006000b48947 */ /* 0x002fea0003800000 */
.L_x_150:
        /* <DEDUP_REMOVED lines=10> */
.L_x_152:
        /* <DEDUP_REMOVED lines=10> */
.L_x_154:
        /* <DEDUP_REMOVED lines=10> */
.L_x_156:
        /* <DEDUP_REMOVED lines=10> */
.L_x_158:
        /* <DEDUP_REMOVED lines=10> */
.L_x_160:
        /* <DEDUP_REMOVED lines=10> */
.L_x_162:
        /* <DEDUP_REMOVED lines=10> */
.L_x_164:
        /* <DEDUP_REMOVED lines=10> */
.L_x_166:
        /* <DEDUP_REMOVED lines=10> */
.L_x_168:
        /* <DEDUP_REMOVED lines=10> */
.L_x_170:
        /* <DEDUP_REMOVED lines=10> */
.L_x_172:
        /* <DEDUP_REMOVED lines=10> */
.L_x_174:
        /* <DEDUP_REMOVED lines=10> */
.L_x_176:
        /* <DEDUP_REMOVED lines=10> */
.L_x_178:
        /* <DEDUP_REMOVED lines=10> */
.L_x_180:
        /* <DEDUP_REMOVED lines=10> */
.L_x_182:
        /* <DEDUP_REMOVED lines=10> */
.L_x_184:
[----:B------:R-:W-:-:S04]  /*3870*/  UIADD3 UR4, UPT, UPT, UR4, 0x1, URZ ;  /* 0x0000000104047890 */ /* 0x000fc8000fffe0ff */
[----:B------:R-:W-:-:S04]  /*3880*/  UISETP.NE.AND UP0, UPT, UR4, 0x14, UPT ;  /* 0x000000140400788c */ /* 0x000fc8000bf05270 */
[----:B------:R-:W-:Y:S02]  /*3890*/  USEL UR5, URZ, 0x1, UP0 ;  /* 0x00000001ff057887 */ /* 0x000fe40008000000 */
[----:B------:R-:W-:Y:S02]  /*38a0*/  USEL UR4, UR4, URZ, UP0 ;  /* 0x000000ff04047287 */ /* 0x000fe40008000000 */
[----:B------:R-:W-:Y:S02]  /*38b0*/  ULOP3.LUT UR5, UR6, UR5, URZ, 0x3c, !UPT ;  /* 0x0000000506057292 */ /* 0x000fe4000f8e3cff */
[----:B------:R-:W-:-:S04]  /*38c0*/  ULEA UR4, UR4, UR25, 0x3 ;  /* 0x0000001904047291 */ /* 0x000fc8000f8e18ff */
[----:B------:R-:W-:Y:S02]  /*38d0*/  IMAD.U32 R2, RZ, RZ, UR5 ;  /* 0x00000005ff027e24 */ /* 0x000fe4000f8e00ff */
[----:B-1----:R-:W-:-:S03]  /*38e0*/  MOV R0, UR4 ;  /* 0x0000000400007c02 */ /* 0x002fc60008000f00 */
[----:B------:R-:W-:-:S07]  /*38f0*/  SHF.L.U32 R3, R2, 0x1f, RZ ;  /* 0x0000001f02037819 */ /* 0x000fce00000006ff */
.L_x_60:
[----:B-1----:R1:W2:Y:S02]  /*3900*/  SYNCS.PHASECHK.TRANS64.TRYWAIT P0, [R0+URZ], R3 ;  /* 0x00000003000075a7 */ /* 0x0022a400080011ff */
[----:B--2---:R-:W-:Y:S05]  /*3910*/  @!P0 NANOSLEEP.SYNCS 0x989680 ;  /* 0x009896800000895d */ /* 0x004fea0003900000 */
[----:B------:R-:W2:Y:S02]  /*3920*/  @!P0 SYNCS.PHASECHK.TRANS64 P0, [R0+URZ], R3 ;  /* 0x00000003000085a7 */ /* 0x000ea400080010ff */
[----:B--2---:R-:W-:Y:S05]  /*3930*/  @P0 EXIT ;  /* 0x000000000000094d */ /* 0x004fea0003800000 */
[----:B------:R-:W-:Y:S05]  /*3940*/  BRA `(.L_x_60) ;  /* 0xfffffffc00ec7947 */ /* 0x000fea000383ffff */
.L_x_22:
[----:B------:R-:W2:Y:S02]  /*3950*/  S2UR UR4, SR_CgaCtaId ;  /* 0x00000000000479c3 */ /* 0x000ea40000008800 */
[----:B--2---:R-:W-:-:S04]  /*3960*/  UISETP.NE.AND UP0, UPT, UR4, URZ, UPT ;  /* 0x000000ff0400728c */ /* 0x004fc8000bf05270 */
[----:B------:R-:W-:-:S09]  /*3970*/  UISETP.NE.OR UP0, UPT, UR18, 0x1, UP0 ;  /* 0x000000011200788c */ /* 0x000fd20008705670 */
[----:B------:R-:W-:Y:S05]  /*3980*/  BRA.U UP0, `(.L_x_61) ;  /* 0x0000000100b47547 */ /* 0x000fea000b800000 */
[----:B------:R-:W2:Y:S01]  /*3990*/  S2UR UR5, SR_CgaCtaId ;  /* 0x00000000000579c3 */ /* 0x000ea20000008800 */
[----:B------:R-:W-:Y:S01]  /*39a0*/  UMOV UR4, 0x400 ;  /* 0x0000040000047882 */ /* 0x000fe20000000000 */
[----:B------:R-:W-:Y:S01]  /*39b0*/  HFMA2 R2, -RZ, RZ, 0, 5.9604644775390625e-08 ;  /* 0x00000001ff027431 */ /* 0x000fe200000001ff */
[----:B------:R-:W-:Y:S01]  /*39c0*/  ISETP.GE.U32.AND P0, PT, R3, 0x2, PT ;  /* 0x000000020300780c */ /* 0x000fe20003f06070 */
[----:B------:R-:W-:Y:S01]  /*39d0*/  IMAD.MOV.U32 R8, RZ, RZ, RZ ;  /* 0x000000ffff087224 */ /* 0x000fe200078e00ff */
[----:B--2---:R-:W-:-:S04]  /*39e0*/  ULEA UR4, UR5, UR4, 0x18 ;  /* 0x0000000405047291 */ /* 0x004fc8000f8ec0ff */
[----:B------:R-:W-:Y:S02]  /*39f0*/  UIADD3 UR5, UPT, UPT, UR4, 0x188, URZ ;  /* 0x0000018804057890 */ /* 0x000fe4000fffe0ff */
[----:B------:R-:W-:Y:S02]  /*3a00*/  UIADD3 UR8, UPT, UPT, UR4, 0x180, URZ ;  /* 0x0000018004087890 */ /* 0x000fe4000fffe0ff */
[----:B------:R-:W-:-:S12]  /*3a10*/  UPRMT UR5, URZ, 0x654, UR5 ;  /* 0x00000654ff057896 */ /* 0x000fd80008000005 */
.L_x_64:
[----:B------:R-:W-:Y:S01]  /*3a20*/  SHF.L.U32 R7, R2, 0x1f, RZ ;  /* 0x0000001f02077819 */ /* 0x000fe200000006ff */
[----:B------:R-:W-:Y:S02]  /*3a30*/  IMAD.U32 R4, RZ, RZ, UR8 ;  /* 0x00000008ff047e24 */ /* 0x000fe4000f8e00ff */
[----:B------:R-:W-:Y:S01]  /*3a40*/  @!P0 IMAD.MOV.U32 R5, RZ, RZ, 0x10 ;  /* 0x00000010ff058424 */ /* 0x000fe200078e00ff */
[----:B------:R-:W2:Y:S02]  /*3a50*/  SYNCS.PHASECHK.TRANS64.TRYWAIT P1, [UR4+0x188], R7 ;  /* 0x00018807ff0075a7 */ /* 0x000ea40008021104 */
[----:B------:R-:W-:-:S04]  /*3a60*/  PRMT R9, R3, 0x654, R4 ;  /* 0x0000065403097816 */ /* 0x000fc80000000004 */
[----:B------:R-:W-:Y:S01]  /*3a70*/  SEL R0, R9, R0, !P0 ;  /* 0x0000000009007207 */ /* 0x000fe20004000000 */
[----:B--2---:R-:W-:Y:S06]  /*3a80*/  @!P1 BRA `(.L_x_62) ;  /* 0x0000005c00349947 */ /* 0x004fec0003800000 */
.L_x_186:
[----:B------:R-:W-:Y:S01]  /*3a90*/  UIADD3 UR6, UPT, UPT, UR4, 0x1c0, URZ ;  /* 0x000001c004067890 */ /* 0x000fe2000fffe0ff */
[----:B------:R3:W-:Y:S01]  /*3aa0*/  @!P0 SYNCS.ARRIVE.TRANS64.RED RZ, [R0+URZ], R5 ;  /* 0x0000000500ff89a7 */ /* 0x0007e200080004ff */
[----:B------:R-:W-:Y:S01]  /*3ab0*/  UIADD3 UR7, UPT, UPT, UR4, 0x180, URZ ;  /* 0x0000018004077890 */ /* 0x000fe2000fffe0ff */
[----:B------:R-:W-:-:S08]  /*3ac0*/  LOP3.LUT R2, R2, 0x1, RZ, 0x3c, !PT ;  /* 0x0000000102027812 */ /* 0x000fd000078e3cff */
[----:B------:R-:W-:Y:S06]  /*3ad0*/  UGETNEXTWORKID.BROADCAST [UR6], [UR7] ;  /* 0x00000000060073ca */ /* 0x000fec0008000100 */
[----:B---3--:R-:W-:-:S04]  /*3ae0*/  SHF.L.U32 R5, R8, 0x1f, RZ ;  /* 0x0000001f08057819 */ /* 0x008fc800000006ff */
[----:B------:R-:W3:Y:S02]  /*3af0*/  SYNCS.PHASECHK.TRANS64.TRYWAIT P1, [UR4+0x180], R5 ;  /* 0x00018005ff0075a7 */ /* 0x000ee40008021104 */
[----:B---3--:R-:W-:Y:S05]  /*3b00*/  @!P1 BRA `(.L_x_63) ;  /* 0x0000005c002c9947 */ /* 0x008fea0003800000 */
.L_x_188:
[----:B--2---:R-:W2:Y:S01]  /*3b10*/  LDS.128 R4, [UR4+0x1c0] ;  /* 0x0001c004ff047984 */ /* 0x004ea20008000c00 */
[----:B------:R-:W-:Y:S01]  /*3b20*/  LOP3.LUT R8, R8, 0x1, RZ, 0x3c, !PT ;  /* 0x0000000108087812 */ /* 0x000fe200078e3cff */
[----:B------:R-:W-:Y:S01]  /*3b30*/  @!PT LDS RZ, [RZ] ;  /* 0x00000000fffff984 */ /* 0x000fe20000000800 */
[----:B------:R-:W-:Y:S01]  /*3b40*/  @!PT LDS RZ, [RZ] ;  /* 0x00000000fffff984 */ /* 0x000fe20000000800 */
[----:B------:R-:W-:Y:S01]  /*3b50*/  @!PT LDS RZ, [RZ] ;  /* 0x00000000fffff984 */ /* 0x000fe20000000800 */
[----:B------:R-:W-:Y:S01]  /*3b60*/  @!PT LDS RZ, [RZ] ;  /* 0x00000000fffff984 */ /* 0x000fe20000000800 */
[----:B------:R3:W-:Y:S06]  /*3b70*/  MEMBAR.ALL.CTA ;  /* 0x0000000000007992 */ /* 0x0007ec0000008000 */
[----:B---3--:R-:W3:Y:S02]  /*3b80*/  FENCE.VIEW.ASYNC.S ;  /* 0x00000000000073c6 */ /* 0x008ee40000000000 */
[----:B---3--:R-:W-:Y:S01]  /*3b90*/  SYNCS.ARRIVE.TRANS64.RED.A1T0 RZ, [UR5], RZ ;  /* 0x000000ffffff79a7 */ /* 0x008fe20008100405 */
[----:B--2---:R-:W-:-:S13]  /*3ba0*/  LOP3.LUT P1, RZ, R6, 0x1, RZ, 0xc0, !PT ;  /* 0x0000000106ff7812 */ /* 0x004fda000782c0ff */
[----:B------:R-:W-:Y:S05]  /*3bb0*/  @P1 BRA `(.L_x_64) ;  /* 0xfffffffc00981947 */ /* 0x000fea000383ffff */
[----:B------:R-:W-:-:S04]  /*3bc0*/  SHF.L.U32 R0, R2, 0x1f, RZ ;  /* 0x0000001f02007819 */ /* 0x000fc800000006ff */
[----:B------:R-:W2:Y:S02]  /*3bd0*/  SYNCS.PHASECHK.TRANS64 P0, [UR4+0x188], R0 ;  /* 0x00018800ff0075a7 */ /* 0x000ea40008001004 */
[----:B-12---:R-:W-:Y:S05]  /*3be0*/  @P0 EXIT ;  /* 0x000000000000094d */ /* 0x006fea0003800000 */
[----:B------:R-:W-:-:S07]  /*3bf0*/  MOV R0, UR4 ;  /* 0x0000000400007c02 */ /* 0x000fce0008000f00 */
.L_x_65:
[----:B-1----:R-:W-:-:S04]  /*3c00*/  SHF.L.U32 R3, R2, 0x1f, RZ ;  /* 0x0000001f02037819 */ /* 0x002fc800000006ff */
[----:B------:R1:W2:Y:S03]  /*3c10*/  SYNCS.PHASECHK.TRANS64.TRYWAIT P0, [R0+URZ+0x188], R3 ;  /* 0x00018803000075a7 */ /* 0x0002a600080011ff */
[----:B--2---:R-:W-:Y:S05]  /*3c20*/  @!P0 NANOSLEEP.SYNCS 0x989680 ;  /* 0x009896800000895d */ /* 0x004fea0003900000 */
[----:B------:R-:W2:Y:S02]  /*3c30*/  @!P0 SYNCS.PHASECHK.TRANS64 P0, [R0+URZ+0x188], R3 ;  /* 0x00018803000085a7 */ /* 0x000ea400080010ff */
[----:B--2---:R-:W-:Y:S05]  /*3c40*/  @P0 EXIT ;  /* 0x000000000000094d */ /* 0x004fea0003800000 */
[----:B------:R-:W-:Y:S05]  /*3c50*/  BRA `(.L_x_65) ;  /* 0xfffffffc00e87947 */ /* 0x000fea000383ffff */
.L_x_61:
[----:B------:R-:W-:Y:S05]  /*3c60*/  BRA.U UP4, `(.L_x_66) ;  /* 0x0000001104607547 */ /* 0x000fea000b800000 */
[----:B------:R-:W2:Y:S01]  /*3c70*/  S2UR UR4, SR_CgaCtaId ;  /* 0x00000000000479c3 */ /* 0x000ea20000008800 */
[----:B------:R-:W-:Y:S01]  /*3c80*/  UMOV UR5, 0x40 ;  /* 0x0000004000057882 */ /* 0x000fe20000000000 */
[----:B------:R-:W-:Y:S01]  /*3c90*/  NOP ;  /* 0x0000000000007918 */ /* 0x000fe20000000000 */
[----:B------:R-:W-:Y:S01]  /*3ca0*/  UMOV UR6, 0x400 ;  /* 0x0000040000067882 */ /* 0x000fe20000000000 */
[----:B--2---:R-:W-:Y:S02]  /*3cb0*/  ULEA UR5, UR4, UR5, 0x18 ;  /* 0x0000000504057291 */ /* 0x004fe4000f8ec0ff */
[----:B------:R-:W-:-:S07]  /*3cc0*/  ULEA UR6, UR4, UR6, 0x18 ;  /* 0x0000000604067291 */ /* 0x000fce000f8ec0ff */
[----:B------:R-:W2:Y:S02]  /*3cd0*/  LDS.U8 R3, [UR5+0x1c] ;  /* 0x00001c05ff037984 */ /* 0x000ea40008000000 */
[----:B--2---:R-:W-:-:S13]  /*3ce0*/  ISETP.NE.AND P0, PT, R3, RZ, PT ;  /* 0x000000ff0300720c */ /* 0x004fda0003f05270 */
[----:B------:R-:W-:Y:S05]  /*3cf0*/  @P0 BRA `(.L_x_67) ;  /* 0x0000000400080947 */ /* 0x000fea0003800000 */
[----:B------:R-:W-:Y:S02]  /*3d00*/  UISETP.NE.U32.AND UP1, UPT, UR31, 0x1, UPT ;  /* 0x000000011f00788c */ /* 0x000fe4000bf25070 */
[----:B------:R-:W-:-:S07]  /*3d10*/  UIADD3 UR7, UPT, UPT, UR5, 0x8, URZ ;  /* 0x0000000805077890 */ /* 0x000fce000fffe0ff */
[----:B------:R-:W-:Y:S05]  /*3d20*/  BRA.U !UP1, `(.L_x_68) ;  /* 0x00000001099c7547 */ /* 0x000fea000b800000 */
[----:B------:R-:W-:Y:S01]  /*3d30*/  ELECT P0, URZ, PT ;  /* 0x0000000000ff782f */ /* 0x000fe20003800000 */
[----:B------:R-:W-:-:S12]  /*3d40*/  BSSY B0, `(.L_x_68) ;  /* 0x0000025000007945 */ /* 0x000fd80003800000 */
[----:B------:R-:W-:Y:S05]  /*3d50*/  @!P0 BRA `(.L_x_69) ;  /* 0x00000000008c8947 */ /* 0x000fea0003800000 */
[----:B------:R-:W-:-:S05]  /*3d60*/  UMOV UR4, 0x10 ;  /* 0x0000001000047882 */ /* 0x000fca0000000000 */
[----:B------:R-:W-:Y:S04]  /*3d70*/  DEPBAR.LE SB2, 0x36 ;  /* 0x0000ad800000791a */ /* 0x000fe80000000000 */
[----:B------:R-:W2:Y:S02]  /*3d80*/  UTCATOMSWS.2CTA.FIND_AND_SET.ALIGN UP0, UR4, UR4 ;  /* 0x00000004000475e3 */ /* 0x000ea40008200800 */
[----:B--2---:R-:W-:Y:S01]  /*3d90*/  MOV R10, UR4 ;  /* 0x00000004000a7c02 */ /* 0x004fe20008000f00 */
[----:B------:R-:W-:Y:S06]  /*3da0*/  BRA.U UP0, `(.L_x_70) ;  /* 0x0000000100187547 */ /* 0x000fec000b800000 */
.L_x_71:
[----:B------:R-:W-:Y:S05]  /*3db0*/  NANOSLEEP 0x64 ;  /* 0x000000640000795d */ /* 0x000fea0003800000 */
[----:B------:R-:W-:-:S05]  /*3dc0*/  UMOV UR4, 0x10 ;  /* 0x0000001000047882 */ /* 0x000fca0000000000 */
[----:B------:R-:W-:Y:S04]  /*3dd0*/  DEPBAR.LE SB2, 0x36 ;  /* 0x0000ad800000791a */ /* 0x000fe80000000000 */
[----:B------:R-:W2:Y:S02]  /*3de0*/  UTCATOMSWS.2CTA.FIND_AND_SET.ALIGN UP0, UR4, UR4 ;  /* 0x00000004000475e3 */ /* 0x000ea40008200800 */
[----:B--2---:R-:W-:Y:S01]  /*3df0*/  MOV R10, UR4 ;  /* 0x00000004000a7c02 */ /* 0x004fe20008000f00 */
[----:B------:R-:W-:Y:S05]  /*3e00*/  BRA.U !UP0, `(.L_x_71) ;  /* 0xfffffffd08e87547 */ /* 0x000fea000b83ffff */
.L_x_70:
[----:B------:R-:W2:Y:S01]  /*3e10*/  LDS R6, [UR5+0x10] ;  /* 0x00001005ff067984 */ /* 0x000ea20008000800 */
[----:B------:R-:W-:Y:S01]  /*3e20*/  IMAD.U32 R3, RZ, RZ, UR6 ;  /* 0x00000006ff037e24 */ /* 0x000fe2000f8e00ff */
[----:B------:R-:W-:-:S03]  /*3e30*/  MOV R4, UR30 ;  /* 0x0000001e00047c02 */ /* 0x000fc60008000f00 */
[----:B------:R-:W-:Y:S01]  /*3e40*/  VIADD R3, R3, 0x1d0 ;  /* 0x000001d003037836 */ /* 0x000fe20000000000 */
[----:B--2---:R-:W-:-:S04]  /*3e50*/  SHF.L.U32 R6, R6, 0x1f, RZ ;  /* 0x0000001f06067819 */ /* 0x004fc800000006ff */
[----:B------:R-:W2:Y:S02]  /*3e60*/  SYNCS.PHASECHK.TRANS64.TRYWAIT P0, [UR5+0x8], R6 ;  /* 0x00000806ff0075a7 */ /* 0x000ea40008001105 */
[----:B--2---:R-:W-:Y:S05]  /*3e70*/  @P0 BRA `(.L_x_72) ;  /* 0x0000000000080947 */ /* 0x004fea0003800000 */
[----:B------:R-:W2:Y:S02]  /*3e80*/  SYNCS.PHASECHK.TRANS64.TRYWAIT P0, [UR5+0x8], R6 ;  /* 0x00000806ff0075a7 */ /* 0x000ea40008001105 */
[----:B--2---:R-:W-:Y:S05]  /*3e90*/  @!P0 BRA `(.L_x_73) ;  /* 0x0000005800608947 */ /* 0x004fea0003800000 */
.L_x_72:
[----:B------:R-:W-:Y:S01]  /*3ea0*/  PRMT R4, R4, 0x654, R3 ;  /* 0x0000065404047816 */ /* 0x000fe20000000003 */
[----:B------:R-:W-:Y:S01]  /*3eb0*/  HFMA2 R3, -RZ, RZ, 0, 5.9604644775390625e-08 ;  /* 0x00000001ff037431 */ /* 0x000fe200000001ff */
[----:B------:R-:W-:Y:S01]  /*3ec0*/  UPRMT UR4, UR30, 0x654, UR7 ;  /* 0x000006541e047896 */ /* 0x000fe20008000007 */
[----:B------:R-:W-:Y:S02]  /*3ed0*/  IMAD.MOV.U32 R7, RZ, RZ, 0xffff ;  /* 0x0000ffffff077424 */ /* 0x000fe400078e00ff */
[----:B--2---:R-:W-:Y:S02]  /*3ee0*/  IMAD.MOV.U32 R6, RZ, RZ, 0x4 ;  /* 0x00000004ff067424 */ /* 0x004fe400078e00ff */
[----:B------:R-:W-:Y:S01]  /*3ef0*/  IMAD.SHL.U32 R9, R10, 0x20, RZ ;  /* 0x000000200a097824 */ /* 0x000fe200078e00ff */
[----:B------:R-:W-:Y:S02]  /*3f00*/  MOV R5, UR4 ;  /* 0x0000000400057c02 */ /* 0x000fe40008000f00 */
[-C--:B------:R-:W-:Y:S01]  /*3f10*/  SHF.L.U32 R8, R7, R10.reuse, RZ ;  /* 0x0000000a07087219 */ /* 0x080fe200000006ff */
[----:B------:R2:W-:Y:S01]  /*3f20*/  SYNCS.ARRIVE.TRANS64.RED RZ, [UR4], R6 ;  /* 0x00000006ffff79a7 */ /* 0x0005e20008000404 */
[----:B------:R-:W-:Y:S01]  /*3f30*/  SHF.L.U32 R7, R3, R10, RZ ;  /* 0x0000000a03077219 */ /* 0x000fe200000006ff */
[----:B------:R2:W-:Y:S04]  /*3f40*/  STS [UR6+0x1d0], R9 ;  /* 0x0001d009ff007988 */ /* 0x0005e80008000806 */
[----:B------:R2:W-:Y:S04]  /*3f50*/  STAS [R4.64], R10 ;  /* 0x0000000a04007dbd */ /* 0x0005e8000c0008ff */
[----:B------:R2:W-:Y:S04]  /*3f60*/  ATOMS.OR RZ, [UR5+0x14], R8 ;  /* 0x00001408ffff798c */ /* 0x0005e8000b000005 */
[----:B------:R2:W-:Y:S04]  /*3f70*/  ATOMS.OR RZ, [UR5+0x18], R7 ;  /* 0x00001807ffff798c */ /* 0x0005e8000b000005 */
[----:B------:R2:W-:Y:S02]  /*3f80*/  ATOMS.XOR RZ, [UR5+0x10], R3 ;  /* 0x00001003ffff798c */ /* 0x0005e4000b800005 */
.L_x_69:
[----:B-1----:R-:W-:Y:S05]  /*3f90*/  BSYNC B0 ;  /* 0x0000000000007941 */ /* 0x002fea0003800000 */
.L_x_68:
[----:B------:R-:W-:Y:S05]  /*3fa0*/  BRA.U UP1, `(.L_x_74) ;  /* 0x00000001016c7547 */ /* 0x000fea000b800000 */
[----:B------:R-:W-:-:S03]  /*3fb0*/  UMOV UR4, 0xffffffff ;  /* 0xffffffff00047882 */ /* 0x000fc60000000000 */
[----:B------:R-:W-:Y:S05]  /*3fc0*/  BRA.DIV UR4, `(.L_x_75) ;  /* 0x0000005a042c7947 */ /* 0x000fea000b800000 */
[----:B------:R-:W-:-:S13]  /*3fd0*/  ELECT P6, URZ, PT ;  /* 0x0000000000ff782f */ /* 0x000fda00038c0000 */
.L_x_191:
[----:B------:R-:W-:Y:S05]  /*3fe0*/  @!P6 BRA `(.L_x_74) ;  /* 0x00000000005ce947 */ /* 0x000fea0003800000 */
[----:B--2---:R-:W2:Y:S02]  /*3ff0*/  LDS R4, [UR5+0x10] ;  /* 0x00001005ff047984 */ /* 0x004ea40008000800 */
[----:B--2---:R-:W-:-:S04]  /*4000*/  SHF.L.U32 R4, R4, 0x1f, RZ ;  /* 0x0000001f04047819 */ /* 0x004fc800000006ff */
[----:B------:R-:W2:Y:S02]  /*4010*/  SYNCS.PHASECHK.TRANS64.TRYWAIT P0, [UR5+0x8], R4 ;  /* 0x00000804ff0075a7 */ /* 0x000ea40008001105 */
[----:B--2---:R-:W-:Y:S05]  /*4020*/  @P0 BRA `(.L_x_76) ;  /* 0x0000000000080947 */ /* 0x004fea0003800000 */
[----:B------:R-:W2:Y:S02]  /*4030*/  SYNCS.PHASECHK.TRANS64.TRYWAIT P0, [UR5+0x8], R4 ;  /* 0x00000804ff0075a7 */ /* 0x000ea40008001105 */
[----:B--2---:R-:W-:Y:S05]  /*4040*/  @!P0 BRA `(.L_x_77) ;  /* 0x00000058002c8947 */ /* 0x004fea0003800000 */
.L_x_76:
[----:B------:R-:W3:Y:S01]  /*4050*/  LDS R6, [UR6+0x1d0] ;  /* 0x0001d006ff067984 */ /* 0x000ee20008000800 */
[----:B--2---:R-:W-:Y:S02]  /*4060*/  HFMA2 R3, -RZ, RZ, 0, 5.9604644775390625e-08 ;  /* 0x00000001ff037431 */ /* 0x004fe400000001ff */
[----:B------:R-:W-:Y:S01]  /*4070*/  IMAD.MOV.U32 R4, RZ, RZ, 0xffff ;  /* 0x0000ffffff047424 */ /* 0x000fe200078e00ff */
[----:B------:R-:W-:Y:S01]  /*4080*/  UPRMT UR4, UR30, 0x654, UR7 ;  /* 0x000006541e047896 */ /* 0x000fe20008000007 */
[----:B---3--:R-:W-:-:S03]  /*4090*/  IMAD.SHL.U32 R5, R6, 0x20, RZ ;  /* 0x0000002006057824 */ /* 0x008fc600078e00ff */
[-C--:B------:R-:W-:Y:S02]  /*40a0*/  SHF.L.U32 R4, R4, R6.reuse, RZ ;  /* 0x0000000604047219 */ /* 0x080fe400000006ff */
[----:B------:R-:W-:Y:S01]  /*40b0*/  SHF.L.U32 R6, R3, R6, RZ ;  /* 0x0000000603067219 */ /* 0x000fe200000006ff */
[----:B------:R3:W-:Y:S04]  /*40c0*/  STS [UR6+0x1d0], R5 ;  /* 0x0001d005ff007988 */ /* 0x0007e80008000806 */
[----:B------:R3:W-:Y:S04]  /*40d0*/  ATOMS.OR RZ, [UR5+0x14], R4 ;  /* 0x00001404ffff798c */ /* 0x0007e8000b000005 */
[----:B------:R3:W-:Y:S01]  /*40e0*/  ATOMS.OR RZ, [UR5+0x18], R6 ;  /* 0x00001806ffff798c */ /* 0x0007e2000b000005 */
[----:B------:R-:W-:Y:S03]  /*40f0*/  SYNCS.ARRIVE.TRANS64.RED.A1T0 RZ, [UR4], RZ ;  /* 0x000000ffffff79a7 */ /* 0x000fe60008100404 */
[----:B------:R3:W-:Y:S01]  /*4100*/  ATOMS.XOR RZ, [UR5+0x10], R3 ;  /* 0x00001003ffff798c */ /* 0x0007e2000b800005 */
[----:B------:R-:W-:Y:S05]  /*4110*/  BRA `(.L_x_74) ;  /* 0x0000000000107947 */ /* 0x000fea0003800000 */
.L_x_67:
[----:B------:R-:W-:Y:S02]  /*4120*/  MOV R3, 0xffffffff ;  /* 0xffffffff00037802 */ /* 0x000fe40000000f00 */
[----:B------:R-:W-:-:S03]  /*4130*/  MOV R4, 0x4160 ;  /* 0x0000416000047802 */ /* 0x000fc60000000f00 */
[----:B------:R2:W-:Y:S04]  /*4140*/  STS [UR6+0x1d0], R3 ;  /* 0x0001d003ff007988 */ /* 0x0005e80008000806 */
[----:B-12--5:R-:W-:Y:S05]  /*4150*/  CALL.REL.NOINC `($__internal_1_$__cuda_sm10x_tcgen05_guardrail_trap_phase_invalid_during_alloc) ;  /* 0x0000005c00687944 */ /* 0x026fea0003c00000 */
.L_x_74:
[----:B------:R-:W-:Y:S05]  /*4160*/  WARPSYNC.ALL ;  /* 0x0000000000007948 */ /* 0x000fea0003800000 */
[----:B------:R-:W4:Y:S01]  /*4170*/  S2UR UR17, SR_CgaCtaId ;  /* 0x00000000001179c3 */ /* 0x000f220000008800 */
[----:B------:R-:W-:Y:S01]  /*4180*/  UMOV UR4, 0x400 ;  /* 0x0000040000047882 */ /* 0x000fe20000000000 */
[----:B------:R-:W-:-:S06]  /*4190*/  NOP ;  /* 0x0000000000007918 */ /* 0x000fcc0000000000 */
[----:B------:R-:W-:Y:S06]  /*41a0*/  BAR.ARV 0x6, 0xa0 ;  /* 0x0182800000007b1d */ /* 0x000fec0000002000 */
[----:B------:R-:W1:Y:S01]  /*41b0*/  LDCU.64 UR6, c[0x0][0x388] ;  /* 0x00007100ff0677ac */ /* 0x000e620008000a00 */
[----:B------:R-:W-:Y:S01]  /*41c0*/  LOP3.LUT R2, R2, 0xffff, RZ, 0xc0, !PT ;  /* 0x0000ffff02027812 */ /* 0x000fe200078ec0ff */
[----:B--2---:R-:W-:Y:S01]  /*41d0*/  IMAD.MOV.U32 R8, RZ, RZ, 0x1 ;  /* 0x00000001ff087424 */ /* 0x004fe200078e00ff */
[----:B------:R-:W-:Y:S01]  /*41e0*/  LOP3.LUT R0, R0, 0xffff, RZ, 0xc0, !PT ;  /* 0x0000ffff00007812 */ /* 0x000fe200078ec0ff */
[----:B------:R-:W2:Y:S01]  /*41f0*/  LDCU UR8, c[0x0][0x390] ;  /* 0x00007200ff0877ac */ /* 0x000ea20008000800 */
[----:B------:R-:W-:Y:S01]  /*4200*/  R2UR UR18, R2 ;  /* 0x00000000021272ca */ /* 0x000fe200000e0000 */
[----:B------:R-:W-:Y:S01]  /*4210*/  IMAD.MOV.U32 R2, RZ, RZ, RZ ;  /* 0x000000ffff027224 */ /* 0x000fe200078e00ff */
[----:B------:R-:W-:Y:S01]  /*4220*/  R2UR UR28, R0 ;  /* 0x00000000001c72ca */ /* 0x000fe200000e0000 */
[----:B------:R-:W-:Y:S01]  /*4230*/  IMAD.MOV.U32 R0, RZ, RZ, RZ ;  /* 0x000000ffff007224 */ /* 0x000fe200078e00ff */
[----:B------:R-:W-:Y:S01]  /*4240*/  UMOV UR21, URZ ;  /* 0x000000ff00157c82 */ /* 0x000fe20008000000 */
[----:B----4-:R-:W-:-:S02]  /*4250*/  ULEA UR17, UR17, UR4, 0x18 ;  /* 0x0000000411117291 */ /* 0x010fc4000f8ec0ff */
[----:B------:R-:W-:Y:S01]  /*4260*/  UISETP.NE.AND UP3, UPT, UR31, URZ, UPT ;  /* 0x000000ff1f00728c */ /* 0x000fe2000bf65270 */
[----:B------:R-:W-:Y:S01]  /*4270*/  UMOV UR16, URZ ;  /* 0x000000ff00107c82 */ /* 0x000fe20008000000 */
[----:B------:R-:W-:Y:S01]  /*4280*/  UMOV UR26, 0x0 ;  /* 0x00000000001a7882 */ /* 0x000fe20000000000 */
[----:B------:R-:W-:Y:S01]  /*4290*/  UMOV UR27, 0x10110490 ;  /* 0x10110490001b7882 */ /* 0x000fe20000000000 */
[----:B------:R-:W-:Y:S01]  /*42a0*/  UMOV UR24, 0x0 ;  /* 0x0000000000187882 */ /* 0x000fe20000000000 */
[----:B-1----:R-:W-:Y:S02]  /*42b0*/  UIADD3 UR4, UPT, UPT, UR6, 0x1f, URZ ;  /* 0x0000001f06047890 */ /* 0x002fe4000fffe0ff */
[----:B---3--:R-:W1:Y:S01]  /*42c0*/  LDS R3, [UR17+0x1d0] ;  /* 0x0001d011ff037984 */ /* 0x008e620008000800 */
[----:B------:R-:W-:Y:S02]  /*42d0*/  UIADD3 UR6, UPT, UPT, UR17, 0x6400, URZ ;  /* 0x0000640011067890 */ /* 0x000fe4000fffe0ff */
[----:B------:R-:W-:-:S02]  /*42e0*/  USHF.R.S32.HI UR5, URZ, 0x1f, UR4 ;  /* 0x0000001fff057899 */ /* 0x000fc40008011404 */
[----:B------:R-:W-:Y:S02]  /*42f0*/  USHF.R.U32.HI UR6, URZ, 0x4, UR6 ;  /* 0x00000004ff067899 */ /* 0x000fe40008011606 */
[----:B------:R-:W-:Y:S02]  /*4300*/  ULEA.HI UR4, UR5, UR4, URZ, 0x5 ;  /* 0x0000000405047291 */ /* 0x000fe4000f8f28ff */
[----:B------:R-:W-:Y:S02]  /*4310*/  UIADD3 UR5, UPT, UPT, UR17, 0x2e400, URZ ;  /* 0x0002e40011057890 */ /* 0x000fe4000fffe0ff */
[----:B------:R-:W-:Y:S02]  /*4320*/  USHF.R.S32.HI UR4, URZ, 0x5, UR4 ;  /* 0x00000005ff047899 */ /* 0x000fe40008011404 */
[----:B------:R-:W-:Y:S02]  /*4330*/  USHF.R.U32.HI UR5, URZ, 0x4, UR5 ;  /* 0x00000004ff057899 */ /* 0x000fe40008011605 */
[----:B------:R-:W-:-:S02]  /*4340*/  UIMAD UR7, UR4, UR7, URZ ;  /* 0x00000007040772a4 */ /* 0x000fc4000f8e02ff */
[----:B------:R-:W-:Y:S02]  /*4350*/  UIADD3 UR4, UPT, UPT, UR17, 0x188, URZ ;  /* 0x0000018811047890 */ /* 0x000fe4000fffe0ff */
[----:B------:R-:W-:Y:S02]  /*4360*/  ULOP3.LUT UR6, UR6, 0x3fff, URZ, 0xc0, !UPT ;  /* 0x00003fff06067892 */ /* 0x000fe4000f8ec0ff */
[----:B------:R-:W-:Y:S02]  /*4370*/  UPRMT UR23, URZ, 0x654, UR4 ;  /* 0x00000654ff177896 */ /* 0x000fe40008000004 */
[----:B--2---:R-:W-:Y:S02]  /*4380*/  UIMAD UR4, UR7, UR8, URZ ;  /* 0x00000008070472a4 */ /* 0x004fe4000f8e02ff */
[----:B------:R-:W-:Y:S02]  /*4390*/  ULOP3.LUT UR20, UR5, 0x3fff, URZ, 0xc0, !UPT ;  /* 0x00003fff05147892 */ /* 0x000fe4000f8ec0ff */
[----:B------:R-:W-:-:S02]  /*43a0*/  ULOP3.LUT UR19, UR6, 0x10000, URZ, 0xfc, !UPT ;  /* 0x0001000006137892 */ /* 0x000fc4000f8efcff */
[----:B------:R-:W-:Y:S02]  /*43b0*/  UIADD3 UR29, UPT, UPT, UR4, -0x1, URZ ;  /* 0xffffffff041d7890 */ /* 0x000fe4000fffe0ff */
[----:B------:R-:W-:Y:S01]  /*43c0*/  UISETP.GE.AND UP4, UPT, UR4, 0x1, UPT ;  /* 0x000000010400788c */ /* 0x000fe2000bf86270 */
[----:B------:R-:W-:Y:S01]  /*43d0*/  UMOV UR25, 0x10110490 ;  /* 0x1011049000197882 */ /* 0x000fe20000000000 */
[C---:B-1----:R-:W-:Y:S01]  /*43e0*/  VIADD R5, R3.reuse, 0x40 ;  /* 0x0000004003057836 */ /* 0x042fe20000000000 */
[----:B------:R-:W-:-:S04]  /*43f0*/  LOP3.LUT R4, R3, 0xffff, RZ, 0xc0, !PT ;  /* 0x0000ffff03047812 */ /* 0x000fc800078ec0ff */
[----:B------:R-:W-:-:S05]  /*4400*/  LOP3.LUT R5, R5, 0xffff, RZ, 0xc0, !PT ;  /* 0x0000ffff05057812 */ /* 0x000fca00078ec0ff */
[----:B------:R1:W-:Y:S02]  /*4410*/  STL.64 [R1], R4 ;  /* 0x0000000401007387 */ /* 0x0003e40000100a00 */
.L_x_86:
[----:B-1----:R-:W-:-:S04]  /*4420*/  SHF.L.U32 R5, R2, 0x1f, RZ ;  /* 0x0000001f02057819 */ /* 0x002fc800000006ff */
[----:B------:R-:W1:Y:S02]  /*4430*/  SYNCS.PHASECHK.TRANS64.TRYWAIT P0, [UR17+0x180], R5 ;  /* 0x00018005ff0075a7 */ /* 0x000e640008001111 */
[----:B-1-34-:R-:W-:Y:S05]  /*4440*/  @!P0 BRA `(.L_x_78) ;  /* 0x0000005400448947 */ /* 0x01afea0003800000 */
.L_x_193:
[----:B-1----:R-:W1:Y:S01]  /*4450*/  LDS.128 R4, [UR17+0x1c0] ;  /* 0x0001c011ff047984 */ /* 0x002e620008000c00 */
[----:B------:R-:W-:Y:S01]  /*4460*/  ULEA UR22, UR21, UR17, 0x3 ;  /* 0x0000001115167291 */ /* 0x000fe2000f8e18ff */
[----:B------:R-:W-:Y:S01]  /*4470*/  @!PT LDS RZ, [RZ] ;  /* 0x00000000fffff984 */ /* 0x000fe20000000800 */
[----:B------:R-:W-:Y:S01]  /*4480*/  @!PT LDS RZ, [RZ] ;  /* 0x00000000fffff984 */ /* 0x000fe20000000800 */
[----:B------:R-:W-:Y:S01]  /*4490*/  @!PT LDS RZ, [RZ] ;  /* 0x00000000fffff984 */ /* 0x000fe20000000800 */
[----:B------:R-:W-:Y:S01]  /*44a0*/  @!PT LDS RZ, [RZ] ;  /* 0x00000000fffff984 */ /* 0x000fe20000000800 */
[----:B------:R2:W-:Y:S06]  /*44b0*/  MEMBAR.ALL.CTA ;  /* 0x0000000000007992 */ /* 0x0005ec0000008000 */
[----:B--2---:R-:W2:Y:S02]  /*44c0*/  FENCE.VIEW.ASYNC.S ;  /* 0x00000000000073c6 */ /* 0x004ea40000000000 */
[----:B--2---:R-:W-:Y:S01]  /*44d0*/  SYNCS.ARRIVE.TRANS64.RED.A1T0 RZ, [UR23], RZ ;  /* 0x000000ffffff79a7 */ /* 0x004fe20008100417 */
[----:B-1----:R-:W-:Y:S01]  /*44e0*/  LOP3.LUT P2, RZ, R6, 0x1, RZ, 0xc0, !PT ;  /* 0x0000000106ff7812 */ /* 0x002fe2000784c0ff */
[----:B------:R-:W-:-:S12]  /*44f0*/  BRA.U UP3, `(.L_x_79) ;  /* 0x00000001030c7547 */ /* 0x000fd8000b800000 */
[----:B------:R-:W-:-:S04]  /*4500*/  SHF.L.U32 R5, R8, 0x1f, RZ ;  /* 0x0000001f08057819 */ /* 0x000fc800000006ff */
[----:B------:R-:W1:Y:S02]  /*4510*/  SYNCS.PHASECHK.TRANS64.TRYWAIT P0, [UR22+0x1a0], R5 ;  /* 0x0001a005ff0075a7 */ /* 0x000e640008001116 */
[----:B-1----:R-:W-:Y:S05]  /*4520*/  @!P0 BRA `(.L_x_80) ;  /* 0x0000005400248947 */ /* 0x002fea0003800000 */
.L_x_79:
[----:B------:R-:W-:Y:S05]  /*4530*/  BRA.U UP3, `(.L_x_81) ;  /* 0x0000000103d47547 */ /* 0x000fea000b800000 */
[----:B------:R-:W-:Y:S05]  /*4540*/  BRA.U !UP4, `(.L_x_82) ;  /* 0x000000010cc47547 */ /* 0x000fea000b800000 */
[----:B------:R-:W-:Y:S01]  /*4550*/  ULEA UR4, UR21, UR48, 0x2 ;  /* 0x0000003015047291 */ /* 0x000fe2000f8e10ff */
[----:B-1----:R-:W-:-:S08]  /*4560*/  SHF.L.U32 R4, R0, 0x1f, RZ ;  /* 0x0000001f00047819 */ /* 0x002fd000000006ff */
[----:B------:R-:W5:Y:S01]  /*4570*/  LDL R5, [UR4] ;  /* 0x00000004ff057983 */ /* 0x000f620008100800 */
[----:B------:R-:W-:Y:S02]  /*4580*/  ULEA UR4, UR16, UR17, 0x3 ;  /* 0x0000001110047291 */ /* 0x000fe4000f8e18ff */
[----:B------:R-:W-:Y:S01]  /*4590*/  UPLOP3.LUT UP2, UPT, UPT, UPT, UPT, 0x40, 0x4 ;  /* 0x000000000004789c */ /* 0x000fe20003f4e870 */
[----:B------:R-:W-:Y:S01]  /*45a0*/  UMOV UR15, UR29 ;  /* 0x0000001d000f7c82 */ /* 0x000fe20008000000 */
[----:B------:R-:W-:-:S05]  /*45b0*/  UMOV UR5, UR16 ;  /* 0x0000001000057c82 */ /* 0x000fca0008000000 */
[----:B------:R1:W2:Y:S04]  /*45c0*/  SYNCS.PHASECHK.TRANS64.TRYWAIT P1, [UR4], R4 ;  /* 0x00000004ff0075a7 */ /* 0x0002a80008021104 */
.L_x_85:
[----:B---3--:R-:W-:Y:S01]  /*45d0*/  ULEA UR10, UR5, UR17, 0x3 ;  /* 0x00000011050a7291 */ /* 0x008fe2000f8e18ff */
[----:B--2-4-:R-:W-:Y:S11]  /*45e0*/  @P1 BRA `(.L_x_83) ;  /* 0x00000000000c1947 */ /* 0x014ff60003800000 */
[----:B------:R-:W-:Y:S04]  /*45f0*/  SHF.L.U32 R7, R0, 0x1f, RZ ;  /* 0x0000001f00077819 */ /* 0x000fe800000006ff */
[----:B------:R-:W2:Y:S02]  /*4600*/  SYNCS.PHASECHK.TRANS64.TRYWAIT P0, [UR10], R7 ;  /* 0x00000007ff0075a7 */ /* 0x000ea4000800110a */
[----:B--2---:R-:W-:Y:S05]  /*4610*/  @!P0 BRA `(.L_x_84) ;  /* 0x0000005400008947 */ /* 0x004fea0003800000 */
.L_x_83:
[----:B------:R-:W-:Y:S01]  /*4620*/  UISETP.NE.AND UP0, UPT, UR15, URZ, UPT ;  /* 0x000000ff0f00728c */ /* 0x000fe2000bf05270 */
[----:B------:R-:W-:Y:S01]  /*4630*/  PLOP3.LUT P1, PT, PT, PT, PT, 0x80, 0x8 ;  /* 0x000000000008781c */ /* 0x000fe20003f2f070 */
[----:B------:R-:W-:Y:S02]  /*4640*/  UIADD3 UR4, UPT, UPT, UR5, 0x1, URZ ;  /* 0x0000000105047890 */ /* 0x000fe4000fffe0ff */
[----:B------:R-:W-:Y:S02]  /*4650*/  ULEA UR8, UR5, UR20, 0x7 ;  /* 0x0000001405087291 */ /* 0x000fe4000f8e38ff */
[----:B------:R-:W-:Y:S01]  /*4660*/  UISETP.NE.AND UP1, UPT, UR4, 0x14, UPT ;  /* 0x000000140400788c */ /* 0x000fe2000bf25270 */
[----:B------:R-:W-:Y:S01]  /*4670*/  PLOP3.LUT P0, PT, PT, PT, UP0, 0x80, 0x8 ;  /* 0x000000000008781c */ /* 0x000fe20003f0f008 */
[----:B------:R-:W-:Y:S02]  /*4680*/  UIADD3 UR12, UPT, UPT, UR8, 0x40, URZ ;  /* 0x00000040080c7890 */ /* 0x000fe4000fffe0ff */
[----:B------:R-:W-:Y:S02]  /*4690*/  USEL UR6, URZ, 0x1, UP1 ;  /* 0x00000001ff067887 */ /* 0x000fe40008800000 */
[----:B------:R-:W-:Y:S02]  /*46a0*/  USEL UR16, UR4, URZ, UP1 ;  /* 0x000000ff04107287 */ /* 0x000fe40008800000 */
[----:B------:R-:W-:Y:S02]  /*46b0*/  UIADD3 UR10, UPT, UPT, UR10, 0xa0, URZ ;  /* 0x000000a00a0a7890 */ /* 0x000fe4000fffe0ff */
[----:B------:R-:W-:Y:S01]  /*46c0*/  @UP0 ULEA UR4, UR16, UR17, 0x3 ;  /* 0x0000001110040291 */ /* 0x000fe2000f8e18ff */
[----:B------:R-:W-:Y:S01]  /*46d0*/  LOP3.LUT R0, R0, UR6, RZ, 0x3c, !PT ;  /* 0x0000000600007c12 */ /* 0x000fe2000f8e3cff */
[----:B------:R-:W-:Y:S01]  /*46e0*/  UMOV UR9, 0x80004020 ;  /* 0x8000402000097882 */ /* 0x000fe20000000000 */
[----:B------:R-:W-:Y:S01]  /*46f0*/  UMOV UR13, 0x80004020 ;  /* 0x80004020000d7882 */ /* 0x000fe20000000000 */
[----:B------:R-:W-:Y:S01]  /*4700*/  UMOV UR7, 0x80004020 ;  /* 0x8000402000077882 */ /* 0x000fe20000000000 */
[----:B-1----:R-:W-:Y:S04]  /*4710*/  @P0 SHF.L.U32 R4, R0, 0x1f, RZ ;  /* 0x0000001f00040819 */ /* 0x002fe800000006ff */
[----:B------:R3:W4:Y:S01]  /*4720*/  @P0 SYNCS.PHASECHK.TRANS64.TRYWAIT P1, [UR4], R4 ;  /* 0x00000004ff0005a7 */ /* 0x0007220008021104 */
[----:B------:R-:W-:Y:S11]  /*4730*/  ELECT P0, URZ, PT ;  /* 0x0000000000ff782f */ /* 0x000ff60003800000 */
[----:B------:R-:W-:Y:S02]  /*4740*/  @!UPT UIADD3 URZ, UPT, UPT, URZ, URZ, URZ ;  /* 0x000000fffffff290 */ /* 0x000fe4000fffe0ff */
[C---:B-----5:R-:W-:Y:S01]  /*4750*/  @P0 R2UR.BROADCAST UR14, R5.reuse ;  /* 0x00000000050e02ca */ /* 0x060fe200008e0000 */
[----:B------:R-:W-:Y:S01]  /*4760*/  ULEA UR4, UR5, UR19, 0x9 ;  /* 0x0000001305047291 */ /* 0x000fe2000f8e48ff */
[----:B------:R-:W-:Y:S11]  /*4770*/  ELECT P0, URZ, PT ;  /* 0x0000000000ff782f */ /* 0x000ff60003800000 */
[----:B------:R-:W-:Y:S02]  /*4780*/  @!UPT UIADD3 URZ, UPT, UPT, URZ, URZ, URZ ;  /* 0x000000fffffff290 */ /* 0x000fe4000fffe0ff */
[----:B------:R-:W-:Y:S01]  /*4790*/  @P0 R2UR.BROADCAST UR11, R5 ;  /* 0x00000000050b02ca */ /* 0x000fe200008e0000 */
[----:B------:R-:W-:Y:S01]  /*47a0*/  UIADD3 UR6, UPT, UPT, UR4, 0x2, URZ ;  /* 0x0000000204067890 */ /* 0x000fe2000fffe0ff */
[----:B------:R-:W-:Y:S02]  /*47b0*/  UMOV UR5, 0x80004020 ;  /* 0x8000402000057882 */ /* 0x000fe40000000000 */
[----:B------:R1:W-:Y:S01]  /*47c0*/  UTCHMMA.2CTA gdesc[UR4], gdesc[UR8], tmem[UR14], tmem[UR26], idesc[UR27], UP2 ;  /* 0x00ff1a08040075ea */ /* 0x0003e2000920000e */
[----:B------:R-:W-:Y:S08]  /*47d0*/  UPLOP3.LUT UP2, UPT, UPT, UPT, UPT, 0x80, 0x8 ;  /* 0x000000000008789c */ /* 0x000ff00003f4f070 */
[----:B------:R3:W-:Y:S01]  /*47e0*/  UTCHMMA.2CTA gdesc[UR6], gdesc[UR12], tmem[UR11], tmem[UR24], idesc[UR25], UPT ;  /* 0x00ff180c060075ea */ /* 0x0007e2000ba0000b */
[----:B------:R3:W-:Y:S01]  /*47f0*/  UTCBAR.2CTA.MULTICAST [UR10], URZ, UR18 ;  /* 0x000000ff0a0073e9 */ /* 0x0007e20008200812 */
[----:B-1----:R-:W-:Y:S02]  /*4800*/  UIADD3 UR4, UPT, UPT, UR15, 0x1, URZ ;  /* 0x000000010f047890 */ /* 0x002fe4000fffe0ff */
[----:B------:R-:W-:Y:S02]  /*4810*/  UIADD3 UR8, UPT, UPT, UR15, -0x1, URZ ;  /* 0xffffffff0f087890 */ /* 0x000fe4000fffe0ff */
[----:B------:R-:W-:Y:S01]  /*4820*/  UISETP.GT.U32.AND UP0, UPT, UR4, 0x1, UPT ;  /* 0x000000010400788c */ /* 0x000fe2000bf04070 */
[----:B------:R-:W-:Y:S04]  /*4830*/  UMOV UR5, UR16 ;  /* 0x0000001000057c82 */ /* 0x000fe80008000000 */
[----:B------:R-:W-:Y:S04]  /*4840*/  UMOV UR15, UR8 ;  /* 0x00000008000f7c82 */ /* 0x000fe80008000000 */
[----:B------:R-:W-:Y:S05]  /*4850*/  BRA.U UP0, `(.L_x_85) ;  /* 0xfffffffd005c7547 */ /* 0x000fea000b83ffff */
.L_x_82:
[----:B------:R-:W-:-:S09]  /*4860*/  UIADD3 UR4, UPT, UPT, UR22, 0x190, URZ ;  /* 0x0000019016047890 */ /* 0x000fd2000fffe0ff */
[----:B------:R2:W-:Y:S01]  /*4870*/  UTCBAR.2CTA.MULTICAST [UR4], URZ, UR28 ;  /* 0x000000ff040073e9 */ /* 0x0005e2000820081c */
[----:B------:R-:W-:Y:S02]  /*4880*/  NOP ;  /* 0x0000000000007918 */ /* 0x000fe40000000000 */
.L_x_81:
[----:B--2---:R-:W-:Y:S01]  /*4890*/  UIADD3 UR4, UPT, UPT, UR21, 0x1, URZ ;  /* 0x0000000115047890 */ /* 0x004fe2000fffe0ff */
[----:B------:R-:W-:-:S03]  /*48a0*/  LOP3.LUT R2, R2, 0x1, RZ, 0x3c, !PT ;  /* 0x0000000102027812 */ /* 0x000fc600078e3cff */
[----:B------:R-:W-:-:S04]  /*48b0*/  UISETP.NE.AND UP0, UPT, UR4, 0x2, UPT ;  /* 0x000000020400788c */ /* 0x000fc8000bf05270 */
[----:B------:R-:W-:Y:S02]  /*48c0*/  USEL UR5, URZ, 0x1, UP0 ;  /* 0x00000001ff057887 */ /* 0x000fe40008000000 */
[----:B------:R-:W-:-:S04]  /*48d0*/  USEL UR21, UR4, URZ, UP0 ;  /* 0x000000ff04157287 */ /* 0x000fc80008000000 */
[----:B------:R-:W-:Y:S01]  /*48e0*/  LOP3.LUT R8, R8, UR5, RZ, 0x3c, !PT ;  /* 0x0000000508087c12 */ /* 0x000fe2000f8e3cff */
[----:B------:R-:W-:Y:S07]  /*48f0*/  @P2 BRA `(.L_x_86) ;  /* 0xfffffff800c82947 */ /* 0x000fee000383ffff */
[----:B------:R-:W2:Y:S01]  /*4900*/  S2UR UR8, SR_CgaCtaId ;  /* 0x00000000000879c3 */ /* 0x000ea20000008800 */
[----:B------:R-:W-:Y:S01]  /*4910*/  ELECT P0, URZ, PT ;  /* 0x0000000000ff782f */ /* 0x000fe20003800000 */
[----:B------:R-:W-:Y:S01]  /*4920*/  HFMA2 R0, -RZ, RZ, 0, 5.9604644775390625e-08 ;  /* 0x00000001ff007431 */ /* 0x000fe200000001ff */
[----:B------:R-:W-:-:S05]  /*4930*/  UMOV UR4, 0x40 ;  /* 0x0000004000047882 */ /* 0x000fca0000000000 */
[----:B------:R-:W-:Y:S01]  /*4940*/  UVIRTCOUNT.DEALLOC.SMPOOL 0x80 ;  /* 0x000000800000784c */ /* 0x000fe20000000000 */
[----:B------:R-:W-:Y:S02]  /*4950*/  UISETP.NE.AND UP0, UPT, UR31, URZ, UPT ;  /* 0x000000ff1f00728c */ /* 0x000fe4000bf05270 */
[----:B--2---:R-:W-:-:S09]  /*4960*/  ULEA UR8, UR8, UR4, 0x18 ;  /* 0x0000000408087291 */ /* 0x004fd2000f8ec0ff */
[----:B------:R2:W-:Y:S01]  /*4970*/  @P0 STS.U8 [UR8+0x1c], R0 ;  /* 0x00001c00ff000988 */ /* 0x0005e20008000008 */
[----:B------:R-:W-:Y:S05]  /*4980*/  BRA.U UP0, `(.L_x_87) ;  /* 0x0000000100587547 */ /* 0x000fea000b800000 */
[----:B------:R-:W-:Y:S01]  /*4990*/  UIADD3 UR5, UPT, UPT, UR17, 0x1a0, URZ ;  /* 0x000001a011057890 */ /* 0x000fe2000fffe0ff */
[----:B-1----:R-:W-:-:S03]  /*49a0*/  SHF.L.U32 R5, R8, 0x1f, RZ ;  /* 0x0000001f08057819 */ /* 0x002fc600000006ff */
[----:B------:R-:W-:-:S09]  /*49b0*/  ULEA UR4, UR21, UR5, 0x3 ;  /* 0x0000000515047291 */ /* 0x000fd2000f8e18ff */
[----:B------:R-:W1:Y:S02]  /*49c0*/  SYNCS.PHASECHK.TRANS64.TRYWAIT P0, [UR4], R5 ;  /* 0x00000005ff0075a7 */ /* 0x000e640008001104 */
[----:B-1----:R-:W-:Y:S05]  /*49d0*/  @!P0 BRA `(.L_x_88) ;  /* 0x0000005000288947 */ /* 0x002fea0003800000 */
.L_x_197:
[----:B------:R-:W-:-:S04]  /*49e0*/  UIADD3 UR4, UPT, UPT, UR21, 0x1, URZ ;  /* 0x0000000115047890 */ /* 0x000fc8000fffe0ff */
[----:B------:R-:W-:-:S04]  /*49f0*/  UISETP.NE.AND UP1, UPT, UR4, 0x2, UPT ;  /* 0x000000020400788c */ /* 0x000fc8000bf25270 */
[----:B---3--:R-:W-:Y:S02]  /*4a00*/  USEL UR6, URZ, 0x1, UP1 ;  /* 0x00000001ff067887 */ /* 0x008fe40008800000 */
[----:B------:R-:W-:-:S04]  /*4a10*/  USEL UR4, UR4, URZ, UP1 ;  /* 0x000000ff04047287 */ /* 0x000fc80008800000 */
[----:B------:R-:W-:Y:S01]  /*4a20*/  ULEA UR4, UR4, UR5, 0x3 ;  /* 0x0000000504047291 */ /* 0x000fe2000f8e18ff */
[----:B-1----:R-:W-:-:S04]  /*4a30*/  LOP3.LUT R5, R8, UR6, RZ, 0x3c, !PT ;  /* 0x0000000608057c12 */ /* 0x002fc8000f8e3cff */
[----:B------:R-:W-:Y:S01]  /*4a40*/  SHF.L.U32 R5, R5, 0x1f, RZ ;  /* 0x0000001f05057819 */ /* 0x000fe200000006ff */
[----:B--2---:R-:W-:-:S04]  /*4a50*/  IMAD.U32 R0, RZ, RZ, UR4 ;  /* 0x00000004ff007e24 */ /* 0x004fc8000f8e00ff */
[----:B------:R1:W2:Y:S03]  /*4a60*/  SYNCS.PHASECHK.TRANS64.TRYWAIT P0, [R0+URZ], R5 ;  /* 0x00000005000075a7 */ /* 0x0002a600080011ff */
[----:B--2---:R-:W-:Y:S05]  /*4a70*/  @!P0 NANOSLEEP.SYNCS 0x989680 ;  /* 0x009896800000895d */ /* 0x004fea0003900000 */
[----:B------:R-:W2:Y:S02]  /*4a80*/  @!P0 SYNCS.PHASECHK.TRANS64 P0, [R0+URZ], R5 ;  /* 0x00000005000085a7 */ /* 0x000ea400080010ff */
[----:B--2---:R-:W-:Y:S05]  /*4a90*/  @P0 BRA `(.L_x_89) ;  /* 0x0000000000200947 */ /* 0x004fea0003800000 */
.L_x_90:
[----:B--2---:R2:W3:Y:S02]  /*4aa0*/  SYNCS.PHASECHK.TRANS64.TRYWAIT P0, [R0+URZ], R5 ;  /* 0x00000005000075a7 */ /* 0x0044e400080011ff */
[----:B---3--:R-:W-:Y:S05]  /*4ab0*/  @!P0 NANOSLEEP.SYNCS 0x989680 ;  /* 0x009896800000895d */ /* 0x008fea0003900000 */
[----:B------:R-:W3:Y:S02]  /*4ac0*/  @!P0 SYNCS.PHASECHK.TRANS64 P0, [R0+URZ], R5 ;  /* 0x00000005000085a7 */ /* 0x000ee400080010ff */
[----:B---3--:R-:W-:Y:S05]  /*4ad0*/  @!P0 BRA `(.L_x_90) ;  /* 0xfffffffc00f08947 */ /* 0x008fea000383ffff */
[----:B------:R-:W-:Y:S05]  /*4ae0*/  BRA `(.L_x_89) ;  /* 0x00000000000c7947 */ /* 0x000fea0003800000 */
.L_x_87:
[----:B------:R-:W-:-:S04]  /*4af0*/  UIADD3 UR4, UPT, UPT, UR17, 0x1b0, URZ ;  /* 0x000001b011047890 */ /* 0x000fc8000fffe0ff */
[----:B------:R-:W-:-:S09]  /*4b00*/  UPRMT UR4, UR30, 0x654, UR4 ;  /* 0x000006541e047896 */ /* 0x000fd20008000004 */
[----:B------:R-:W-:Y:S03]  /*4b10*/  SYNCS.ARRIVE.TRANS64.RED.A1T0 RZ, [UR4], RZ ;  /* 0x000000ffffff79a7 */ /* 0x000fe60008100404 */
.L_x_89:
[----:B-12---:R-:W-:Y:S01]  /*4b20*/  SHF.L.U32 R5, RZ, 0x1f, RZ ;  /* 0x0000001fff057819 */ /* 0x006fe200000006ff */
[----:B------:R-:W-:Y:S01]  /*4b30*/  UIADD3 UR4, UPT, UPT, UR17, 0x1b0, URZ ;  /* 0x000001b011047890 */ /* 0x000fe2000fffe0ff */
[----:B------:R-:W-:Y:S02]  /*4b40*/  PLOP3.LUT P0, PT, PT, PT, UP0, 0x80, 0x8 ;  /* 0x000000000008781c */ /* 0x000fe40003f0f008 */
[----:B----4-:R-:W1:Y:S02]  /*4b50*/  SYNCS.PHASECHK.TRANS64.TRYWAIT P1, [UR17+0x1b0], R5 ;  /* 0x0001b005ff0075a7 */ /* 0x010e640008021111 */
[----:B-1----:R-:W-:Y:S09]  /*4b60*/  @!P1 BRA `(.L_x_91) ;  /* 0x0000004c00dc9947 */ /* 0x002ff20003800000 */
.L_x_199:
[----:B------:R-:W-:Y:S01]  /*4b70*/  @!UP0 UPRMT UR4, UR30, 0x654, UR4 ;  /* 0x000006541e048896 */ /* 0x000fe20008000004 */
[----:B------:R-:W-:Y:S01]  /*4b80*/  LOP3.LUT R2, R3, 0xffff, RZ, 0xc0, !PT ;  /* 0x0000ffff03027812 */ /* 0x000fe200078ec0ff */
[----:B------:R-:W-:Y:S02]  /*4b90*/  IMAD.MOV.U32 R3, RZ, RZ, 0xffff ;  /* 0x0000ffffff037424 */ /* 0x000fe400078e00ff */
[----:B-1----:R-:W-:Y:S01]  /*4ba0*/  IMAD.MOV.U32 R5, RZ, RZ, 0x1 ;  /* 0x00000001ff057424 */ /* 0x002fe200078e00ff */
[----:B------:R-:W-:-:S04]  /*4bb0*/  SHF.R.U32.HI R2, RZ, 0x5, R2 ;  /* 0x00000005ff027819 */ /* 0x000fc80000011602 */
[----:B------:R-:W-:Y:S01]  /*4bc0*/  @!P0 SYNCS.ARRIVE.TRANS64.RED.A1T0 RZ, [UR4], RZ ;  /* 0x000000ffffff89a7 */ /* 0x000fe20008100404 */
[----:B------:R-:W-:Y:S01]  /*4bd0*/  NOP ;  /* 0x0000000000007918 */ /* 0x000fe20000000000 */
[----:B------:R-:W1:Y:S01]  /*4be0*/  LDS R0, [UR8+0x14] ;  /* 0x00001408ff007984 */ /* 0x000e620008000800 */
[-C--:B------:R-:W-:Y:S02]  /*4bf0*/  SHF.L.U32 R3, R3, R2.reuse, RZ ;  /* 0x0000000203037219 */ /* 0x080fe400000006ff */
[----:B------:R-:W-:Y:S02]  /*4c00*/  SHF.L.U32 R5, R5, R2, RZ ;  /* 0x0000000205057219 */ /* 0x000fe400000006ff */
[----:B-1----:R-:W-:-:S04]  /*4c10*/  LOP3.LUT R0, R0, R3, RZ, 0xc0, !PT ;  /* 0x0000000300007212 */ /* 0x002fc800078ec0ff */
[----:B------:R-:W-:-:S13]  /*4c20*/  ISETP.NE.AND P0, PT, R0, R3, PT ;  /* 0x000000030000720c */ /* 0x000fda0003f05270 */
[----:B------:R-:W-:Y:S05]  /*4c30*/  @P0 BRA `(.L_x_92) ;  /* 0x00000000005c0947 */ /* 0x000fea0003800000 */
[----:B------:R-:W1:Y:S02]  /*4c40*/  LDS R0, [UR8+0x18] ;  /* 0x00001808ff007984 */ /* 0x000e640008000800 */
[----:B-1----:R-:W-:-:S04]  /*4c50*/  LOP3.LUT R0, R0, R5, RZ, 0xc0, !PT ;  /* 0x0000000500007212 */ /* 0x002fc800078ec0ff */
[----:B------:R-:W-:-:S13]  /*4c60*/  ISETP.NE.AND P0, PT, R0, R5, PT ;  /* 0x000000050000720c */ /* 0x000fda0003f05270 */
[----:B------:R-:W-:Y:S05]  /*4c70*/  @P0 BRA `(.L_x_93) ;  /* 0x0000000000400947 */ /* 0x000fea0003800000 */
[----:B------:R-:W-:Y:S01]  /*4c80*/  R2UR UR4, R3 ;  /* 0x00000000030472ca */ /* 0x000fe200000e0000 */
[----:B------:R-:W1:Y:S01]  /*4c90*/  S2R R2, SR_LANEID ;  /* 0x0000000000027919 */ /* 0x000e620000000000 */
[----:B------:R-:W-:-:S04]  /*4ca0*/  LOP3.LUT R5, RZ, R5, RZ, 0x33, !PT ;  /* 0x00000005ff057212 */ /* 0x000fc800078e33ff */
[----:B---3--:R-:W2:Y:S07]  /*4cb0*/  REDUX UR6, R5 ;  /* 0x00000000050673c4 */ /* 0x008eae0000000000 */
[----:B------:R-:W-:-:S03]  /*4cc0*/  ULOP3.LUT UR5, URZ, UR4, URZ, 0x33, !UPT ;  /* 0x00000004ff057292 */ /* 0x000fc6000f8e33ff */
[----:B------:R-:W-:Y:S02]  /*4cd0*/  VOTEU.ANY UR4, UPT, PT ;  /* 0x0000000000047886 */ /* 0x000fe400038e0100 */
[----:B------:R-:W-:Y:S01]  /*4ce0*/  UFLO.U32 UR4, UR4 ;  /* 0x00000004000472bd */ /* 0x000fe200080e0000 */
[----:B------:R-:W-:-:S04]  /*4cf0*/  IMAD.U32 R0, RZ, RZ, UR5 ;  /* 0x00000005ff007e24 */ /* 0x000fc8000f8e00ff */
[----:B------:R-:W3:Y:S02]  /*4d00*/  REDUX UR7, R0 ;  /* 0x00000000000773c4 */ /* 0x000ee40000000000 */
[----:B------:R4:W-:Y:S01]  /*4d10*/  UTCATOMSWS.AND URZ, UR5 ;  /* 0x0000000500ff79e3 */ /* 0x0009e20008000000 */
[----:B-1----:R-:W-:Y:S01]  /*4d20*/  ISETP.EQ.U32.AND P0, PT, R2, UR4, PT ;  /* 0x0000000402007c0c */ /* 0x002fe2000bf02070 */
[----:B--2---:R-:W-:Y:S02]  /*4d30*/  IMAD.U32 R2, RZ, RZ, UR6 ;  /* 0x00000006ff027e24 */ /* 0x004fe4000f8e00ff */
[----:B---3--:R-:W-:-:S10]  /*4d40*/  IMAD.U32 R3, RZ, RZ, UR7 ;  /* 0x00000007ff037e24 */ /* 0x008fd4000f8e00ff */
[----:B------:R4:W-:Y:S04]  /*4d50*/  @P0 ATOMS.AND RZ, [UR8+0x14], R3 ;  /* 0x00001403ffff098c */ /* 0x0009e8000a800008 */
[----:B------:R4:W-:Y:S01]  /*4d60*/  @P0 ATOMS.AND RZ, [UR8+0x18], R2 ;  /* 0x00001802ffff098c */ /* 0x0009e2000a800008 */
[----:B------:R-:W-:Y:S05]  /*4d70*/  BRA `(.L_x_94) ;  /* 0x0000000000147947 */ /* 0x000fea0003800000 */
.L_x_93:
[----:B------:R-:W-:Y:S02]  /*4d80*/  MOV R2, 0x4da0 ;  /* 0x00004da000027802 */ /* 0x000fe40000000f00 */
[----:B---3-5:R-:W-:Y:S05]  /*4d90*/  CALL.REL.NOINC `($__internal_0_$__cuda_sm10x_tcgen05_guardrail_trap_col_being_dealloced_not_returned_by_alloc) ;  /* 0x00000050004c7944 */ /* 0x028fea0003c00000 */
[----:B------:R-:W-:Y:S05]  /*4da0*/  BRA `(.L_x_94) ;  /* 0x0000000000087947 */ /* 0x000fea0003800000 */
.L_x_92:
[----:B------:R-:W-:Y:S02]  /*4db0*/  MOV R2, 0x4dd0 ;  /* 0x00004dd000027802 */ /* 0x000fe40000000f00 */
[----:B---3-5:R-:W-:Y:S05]  /*4dc0*/  CALL.REL.NOINC `($__internal_2_$__cuda_sm10x_tcgen05_guardrail_trap_unallocated_columns_being_dealloced) ;  /* 0x0000005000587944 */ /* 0x028fea0003c00000 */
.L_x_94:
[----:B------:R-:W-:Y:S01]  /*4dd0*/  NOP ;  /* 0x0000000000007918 */ /* 0x000fe20000000000 */
[----:B----4-:R-:W-:Y:S05]  /*4de0*/  EXIT ;  /* 0x000000000000794d */ /* 0x010fea0003800000 */
.L_x_66:
[----:B------:R-:W-:-:S09]  /*4df0*/  UISETP.NE.OR UP0, UPT, UR18, 0x3, !UP3 ;  /* 0x000000031200788c */ /* 0x000fd2000df05670 */
[----:B------:R-:W-:Y:S05]  /*4e00*/  BRA.U UP0, `(.L_x_95) ;  /* 0x0000001100447547 */ /* 0x000fea000b800000 */
[----:B------:R-:W2:Y:S01]  /*4e10*/  LDCU.64 UR4, c[0x0][0x888] ;  /* 0x00011100ff0477ac */ /* 0x000ea20008000a00 */
[----:B------:R-:W3:Y:S01]  /*4e20*/  S2UR UR6, SR_CgaCtaId ;  /* 0x00000000000679c3 */ /* 0x000ee20000008800 */
[----:B------:R-:W-:Y:S01]  /*4e30*/  HFMA2 R9, -RZ, RZ, 0, 5.9604644775390625e-08 ;  /* 0x00000001ff097431 */ /* 0x000fe200000001ff */
[----:B------:R-:W-:Y:S01]  /*4e40*/  MOV R8, RZ ;  /* 0x000000ff00087202 */ /* 0x000fe20000000f00 */
[----:B------:R-:W4:Y:S01]  /*4e50*/  LDCU UR36, c[0x0][0x370] ;  /* 0x00006e00ff2477ac */ /* 0x000f220008000800 */
[----:B------:R-:W-:Y:S01]  /*4e60*/  HFMA2 R3, -RZ, RZ, 0, 0.0078125 ;  /* 0x00002000ff037431 */ /* 0x000fe200000001ff */
[----:B------:R-:W1:Y:S03]  /*4e70*/  LDCU.128 UR32, c[0x0][0xb10] ;  /* 0x00016200ff2077ac */ /* 0x000e660008000c00 */
[----:B------:R-:W4:Y:S01]  /*4e80*/  LDC.64 R10, c[0x0][0x348] ;  /* 0x0000d200ff0a7b82 */ /* 0x000f220000000a00 */
[----:B------:R-:W1:Y:S01]  /*4e90*/  LDCU UR29, c[0x0][0x374] ;  /* 0x00006e80ff1d77ac */ /* 0x000e620008000800 */
[----:B------:R-:W4:Y:S01]  /*4ea0*/  LDCU.64 UR26, c[0x0][0x890] ;  /* 0x00011200ff1a77ac */ /* 0x000f220008000a00 */
[----:B------:R-:W4:Y:S01]  /*4eb0*/  LDCU UR18, c[0x0][0xb0c] ;  /* 0x00016180ff1277ac */ /* 0x000f220008000800 */
[----:B--2---:R-:W-:Y:S01]  /*4ec0*/  UISETP.NE.U32.AND UP0, UPT, UR4, URZ, UPT ;  /* 0x000000ff0400728c */ /* 0x004fe2000bf05070 */
[----:B------:R-:W2:Y:S01]  /*4ed0*/  LDCU UR46, c[0x0][0xb20] ;  /* 0x00016400ff2e77ac */ /* 0x000ea20008000800 */
[----:B------:R-:W2:Y:S01]  /*4ee0*/  LDCU UR4, c[0x0][0xb30] ;  /* 0x00016600ff0477ac */ /* 0x000ea20008000800 */
[----:B------:R-:W2:Y:S01]  /*4ef0*/  LDCU.128 UR40, c[0x0][0x980] ;  /* 0x00013000ff2877ac */ /* 0x000ea20008000c00 */
[----:B------:R-:W-:Y:S01]  /*4f00*/  UMOV UR24, 0x400 ;  /* 0x0000040000187882 */ /* 0x000fe20000000000 */
[----:B-1----:R-:W-:-:S02]  /*4f10*/  UIMAD.WIDE.U32 UR8, UR29, UR35, URZ ;  /* 0x000000231d0872a5 */ /* 0x002fc4000f8e00ff */
[----:B---3--:R-:W-:Y:S02]  /*4f20*/  ULEA UR24, UR6, UR24, 0x18 ;  /* 0x0000001806187291 */ /* 0x008fe4000f8ec0ff */
[----:B----4-:R-:W-:Y:S02]  /*4f30*/  UIMAD.WIDE.U32 UR6, UR36, UR32, URZ ;  /* 0x00000020240672a5 */ /* 0x010fe4000f8e00ff */
[----:B------:R-:W-:Y:S02]  /*4f40*/  UISETP.NE.AND.EX UP5, UPT, UR5, URZ, UPT, UP0 ;  /* 0x000000ff0500728c */ /* 0x000fe4000bfa5300 */
[----:B------:R-:W-:Y:S02]  /*4f50*/  UISETP.NE.U32.AND UP6, UPT, UR26, URZ, UPT ;  /* 0x000000ff1a00728c */ /* 0x000fe4000bfc5070 */
[----:B------:R-:W-:Y:S02]  /*4f60*/  UIADD3 UR37, UPT, UPT, UR24, 0x188, URZ ;  /* 0x0000018818257890 */ /* 0x000fe4000fffe0ff */
[----:B------:R-:W-:-:S02]  /*4f70*/  UISETP.NE.AND UP0, UPT, UR39, 0x1, UPT ;  /* 0x000000012700788c */ /* 0x000fc4000bf05270 */
[----:B------:R-:W-:Y:S01]  /*4f80*/  UISETP.NE.AND UP0, UPT, UR18, 0x1, UPT ;  /* 0x000000011200788c */ /* 0x000fe2000bf05270 */
[----:B------:R-:W-:Y:S01]  /*4f90*/  UMOV UR6, UR7 ;  /* 0x0000000700067c82 */ /* 0x000fe20008000000 */
[----:B------:R-:W-:Y:S01]  /*4fa0*/  UMOV UR38, UR9 ;  /* 0x0000000900267c82 */ /* 0x000fe20008000000 */
[----:B------:R-:W-:Y:S02]  /*4fb0*/  UISETP.GE.AND UP2, UPT, UR39, 0x1, UPT ;  /* 0x000000012700788c */ /* 0x000fe4000bf46270 */
[----:B------:R-:W-:Y:S01]  /*4fc0*/  UISETP.NE.AND UP0, UPT, UR34, 0x1, UPT ;  /* 0x000000012200788c */ /* 0x000fe2000bf05270 */
[----:B------:R-:W-:Y:S01]  /*4fd0*/  UMOV UR25, URZ ;  /* 0x000000ff00197c82 */ /* 0x000fe20008000000 */
[----:B------:R-:W-:Y:S01]  /*4fe0*/  UPLOP3.LUT UP4, UPT, UPT, UPT, UPT, 0x40, 0x4 ;  /* 0x000000000004789c */ /* 0x000fe20003f8e870 */
[----:B------:R-:W1:Y:S01]  /*4ff0*/  LDCU.64 UR16, c[0x0][0xb28] ;  /* 0x00016500ff1077ac */ /* 0x000e620008000a00 */
[----:B------:R-:W3:Y:S01]  /*5000*/  LDCU.64 UR30, c[0x0][0x990] ;  /* 0x00013200ff1e77ac */ /* 0x000ee20008000a00 */
[----:B------:R-:W-:-:S02]  /*5010*/  UISETP.NE.AND.EX UP6, UPT, UR27, URZ, UPT, UP6 ;  /* 0x000000ff1b00728c */ /* 0x000fc4000bfc5360 */
[----:B------:R-:W-:Y:S02]  /*5020*/  UPRMT UR37, URZ, 0x654, UR37 ;  /* 0x00000654ff257896 */ /* 0x000fe40008000025 */
[----:B------:R-:W-:Y:S02]  /*5030*/  USHF.R.U32.HI UR44, URZ, UR33, UR6 ;  /* 0x00000021ff2c7299 */ /* 0x000fe40008011606 */
[----:B--2---:R-:W-:Y:S02]  /*5040*/  USHF.R.U32.HI UR38, URZ, UR46, UR38 ;  /* 0x0000002eff267299 */ /* 0x004fe40008011626 */
[----:B------:R-:W-:Y:S02]  /*5050*/  UISETP.NE.AND UP3, UPT, UR4, 0x1, UPT ;  /* 0x000000010400788c */ /* 0x000fe4000bf65270 */
[----:B------:R-:W-:Y:S02]  /*5060*/  UISETP.NE.AND UP2, UPT, UR40, 0x1, UPT ;  /* 0x000000012800788c */ /* 0x000fe4000bf45270 */
[----:B------:R-:W-:-:S11]  /*5070*/  UISETP.NE.AND UP0, UPT, UR43, 0x1, UPT ;  /* 0x000000012b00788c */ /* 0x000fd6000bf05270 */
.L_x_104:
[----:B------:R-:W-:Y:S04]  /*5080*/  SHF.L.U32 R5, R8, 0x1f, RZ ;  /* 0x0000001f08057819 */ /* 0x000fe800000006ff */
[----:B--2---:R-:W2:Y:S02]  /*5090*/  SYNCS.PHASECHK.TRANS64.TRYWAIT P0, [UR24+0x180], R5 ;  /* 0x00018005ff0075a7 */ /* 0x004ea40008001118 */
[----:B--2---:R-:W-:Y:S05]  /*50a0*/  @!P0 BRA `(.L_x_96) ;  /* 0x0000004800a48947 */ /* 0x004fea0003800000 */
.L_x_201:
[----:B--2---:R-:W2:Y:S01]  /*50b0*/  LDS.128 R4, [UR24+0x1c0] ;  /* 0x0001c018ff047984 */ /* 0x004ea20008000c00 */
[----:B------:R-:W-:Y:S01]  /*50c0*/  UISETP.GE.AND UP0, UPT, UR39, 0x1, UPT ;  /* 0x000000012700788c */ /* 0x000fe2000bf06270 */
[----:B------:R-:W-:Y:S01]  /*50d0*/  @!PT LDS RZ, [RZ] ;  /* 0x00000000fffff984 */ /* 0x000fe20000000800 */
[----:B------:R-:W-:Y:S01]  /*50e0*/  @!PT LDS RZ, [RZ] ;  /* 0x00000000fffff984 */ /* 0x000fe20000000800 */
[----:B------:R-:W-:Y:S01]  /*50f0*/  @!PT LDS RZ, [RZ] ;  /* 0x00000000fffff984 */ /* 0x000fe20000000800 */
[----:B------:R-:W-:Y:S01]  /*5100*/  @!PT LDS RZ, [RZ] ;  /* 0x00000000fffff984 */ /* 0x000fe20000000800 */
[----:B------:R4:W-:Y:S06]  /*5110*/  MEMBAR.ALL.CTA ;  /* 0x0000000000007992 */ /* 0x0009ec0000008000 */
[----:B----4-:R-:W4:Y:S02]  /*5120*/  FENCE.VIEW.ASYNC.S ;  /* 0x00000000000073c6 */ /* 0x010f240000000000 */
[----:B----4-:R-:W-:Y:S01]  /*5130*/  SYNCS.ARRIVE.TRANS64.RED.A1T0 RZ, [UR37], RZ ;  /* 0x000000ffffff79a7 */ /* 0x010fe20008100425 */
[----:B--2---:R-:W-:Y:S11]  /*5140*/  LOP3.LUT P0, RZ, R6, 0x1, RZ, 0xc0, !PT ;  /* 0x0000000106ff7812 */ /* 0x004ff6000780c0ff */
[----:B------:R-:W-:Y:S02]  /*5150*/  @!UPT UIADD3 URZ, UPT, UPT, URZ, URZ, URZ ;  /* 0x000000fffffff290 */ /* 0x000fe4000fffe0ff */
[----:B------:R-:W-:Y:S01]  /*5160*/  VOTEU.ANY UP2, P0 ;  /* 0x0000000000ff7886 */ /* 0x000fe20000040100 */
[----:B------:R-:W-:Y:S11]  /*5170*/  PLOP3.LUT P0, PT, PT, PT, UP2, 0x80, 0x8 ;  /* 0x000000000008781c */ /* 0x000ff60003f0f028 */
[----:B------:R-:W-:Y:S02]  /*5180*/  @!UPT UIADD3 URZ, UPT, UPT, URZ, URZ, URZ ;  /* 0x000000fffffff290 */ /* 0x000fe4000fffe0ff */
[----:B------:R-:W-:Y:S02]  /*5190*/  @P0 MOV R2, R4 ;  /* 0x0000000400020202 */ /* 0x000fe40000000f00 */
[----:B------:R-:W-:Y:S02]  /*51a0*/  @P0 LOP3.LUT R0, R5, 0xffff, RZ, 0xc0, !PT ;  /* 0x0000ffff05000812 */ /* 0x000fe400078ec0ff */
[----:B------:R-:W-:Y:S02]  /*51b0*/  @P0 R2UR UR5, R2 ;  /* 0x00000000020502ca */ /* 0x000fe400000e0000 */
[----:B------:R-:W-:Y:S11]  /*51c0*/  @P0 R2UR UR4, R0 ;  /* 0x00000000000402ca */ /* 0x000ff600000e0000 */
[----:B------:R-:W-:Y:S02]  /*51d0*/  @UP2 UMOV UR15, UR5 ;  /* 0x00000005000f2c82 */ /* 0x000fe40008000000 */
[----:B------:R-:W-:Y:S01]  /*51e0*/  @UP2 UMOV UR14, UR4 ;  /* 0x00000004000e2c82 */ /* 0x000fe20008000000 */
[----:B------:R-:W-:Y:S05]  /*51f0*/  BRA.U !UP0, `(.L_x_97) ;  /* 0x0000000108c07547 */ /* 0x000fea000b800000 */
[----:B------:R-:W-:Y:S02]  /*5200*/  UIMAD.WIDE.U32 UR8, UR14, UR35, URZ ;  /* 0x000000230e0872a5 */ /* 0x000fe4000f8e00ff */
[----:B------:R-:W-:Y:S02]  /*5210*/  UP2UR UR19, UPR, URZ, 0x4 ;  /* 0x00000004ff137883 */ /* 0x000fe40008000000 */
[----:B------:R-:W-:Y:S02]  /*5220*/  UISETP.NE.AND UP2, UPT, UR34, 0x1, UPT ;  /* 0x000000012200788c */ /* 0x000fe4000bf45270 */
[----:B------:R-:W-:Y:S02]  /*5230*/  UIMAD.WIDE.U32 UR10, UR15, UR32, URZ ;  /* 0x000000200f0a72a5 */ /* 0x000fe4000f8e00ff */
[----:B------:R-:W-:Y:S02]  /*5240*/  USEL UR4, UR29, UR38, !UP2 ;  /* 0x000000261d047287 */ /* 0x000fe4000d000000 */
[----:B------:R-:W-:Y:S02]  /*5250*/  UISETP.NE.AND UP0, UPT, UR18, 0x1, UPT ;  /* 0x000000011200788c */ /* 0x000fe4000bf05270 */
[----:B------:R-:W-:Y:S02]  /*5260*/  UP2UR UR22, UPR, URZ, 0x2 ;  /* 0x00000002ff167883 */ /* 0x000fe40008000000 */
[----:B------:R-:W-:Y:S02]  /*5270*/  UISETP.NE.AND UP1, UPT, UR39, 0x1, UPT ;  /* 0x000000012700788c */ /* 0x000fe4000bf25270 */
[----:B-1----:R-:W-:Y:S02]  /*5280*/  UIMAD.WIDE.U32 UR12, UR4, UR16, URZ ;  /* 0x00000010040c72a5 */ /* 0x002fe4000f8e00ff */
[----:B------:R-:W-:Y:S01]  /*5290*/  USEL UR7, UR36, UR44, !UP0 ;  /* 0x0000002c24077287 */ /* 0x000fe2000c000000 */
[----:B------:R-:W-:Y:S02]  /*52a0*/  UMOV UR5, UR9 ;  /* 0x0000000900057c82 */ /* 0x000fe40008000000 */
[----:B------:R-:W-:Y:S02]  /*52b0*/  USHF.R.U32.HI UR6, URZ, UR46, UR5 ;  /* 0x0000002eff067299 */ /* 0x000fe40008011605 */
[----:B------:R-:W-:Y:S02]  /*52c0*/  UIMAD.WIDE.U32 UR20, UR7, UR16, URZ ;  /* 0x00000010071472a5 */ /* 0x000fe4000f8e00ff */
[----:B------:R-:W-:Y:S02]  /*52d0*/  USEL UR6, UR14, UR6, !UP2 ;  /* 0x000000060e067287 */ /* 0x000fe4000d000000 */
[----:B------:R-:W-:Y:S01]  /*52e0*/  UISETP.NE.AND UP2, UPT, UR19, URZ, UPT ;  /* 0x000000ff1300728c */ /* 0x000fe2000bf45270 */
[----:B------:R-:W-:Y:S01]  /*52f0*/  UMOV UR5, UR11 ;  /* 0x0000000b00057c82 */ /* 0x000fe20008000000 */
[----:B------:R-:W-:Y:S02]  /*5300*/  UIMAD.WIDE.U32 UR10, UR6, UR16, URZ ;  /* 0x00000010060a72a5 */ /* 0x000fe4000f8e00ff */
[----:B------:R-:W-:Y:S03]  /*5310*/  USHF.R.U32.HI UR8, URZ, UR33, UR5 ;  /* 0x00000021ff087299 */ /* 0x000fe60008011605 */
[----:B------:R-:W-:Y:S02]  /*5320*/  UMOV UR5, UR13 ;  /* 0x0000000d00057c82 */ /* 0x000fe40008000000 */
[----:B------:R-:W-:Y:S03]  /*5330*/  @UP1 USHF.R.U32.HI UR4, URZ, UR17, UR5 ;  /* 0x00000011ff041299 */ /* 0x000fe60008011605 */
[----:B------:R-:W-:Y:S01]  /*5340*/  UMOV UR5, UR21 ;  /* 0x0000001500057c82 */ /* 0x000fe20008000000 */
[----:B------:R-:W-:Y:S02]  /*5350*/  UIMAD UR4, UR39, UR4, URZ ;  /* 0x00000004270472a4 */ /* 0x000fe4000f8e02ff */
[----:B------:R-:W-:Y:S02]  /*5360*/  @UP1 USHF.R.U32.HI UR7, URZ, UR17, UR5 ;  /* 0x00000011ff071299 */ /* 0x000fe40008011605 */
[----:B------:R-:W-:Y:S02]  /*5370*/  USEL UR5, UR15, UR8, !UP0 ;  /* 0x000000080f057287 */ /* 0x000fe4000c000000 */
[----:B------:R-:W-:Y:S02]  /*5380*/  UIMAD UR8, UR39, UR7, URZ ;  /* 0x00000007270872a4 */ /* 0x000fe4000f8e02ff */
[----:B------:R-:W-:Y:S03]  /*5390*/  UISETP.GE.AND UP0, UPT, UR6, UR4, UPT ;  /* 0x000000040600728c */ /* 0x000fe6000bf06270 */
[----:B------:R-:W-:Y:S01]  /*53a0*/  UMOV UR4, UR11 ;  /* 0x0000000b00047c82 */ /* 0x000fe20008000000 */
[----:B------:R-:W-:Y:S02]  /*53b0*/  UISETP.GE.OR UP0, UPT, UR5, UR8, UP0 ;  /* 0x000000080500728c */ /* 0x000fe40008706670 */
[----:B------:R-:W-:Y:S02]  /*53c0*/  USHF.R.U32.HI UR4, URZ, UR17, UR4 ;  /* 0x00000011ff047299 */ /* 0x000fe40008011604 */
[----:B------:R-:W-:Y:S02]  /*53d0*/  UIMAD.WIDE.U32 UR8, UR5, UR16, URZ ;  /* 0x00000010050872a5 */ /* 0x000fe4000f8e00ff */
[----:B------:R-:W-:Y:S04]  /*53e0*/  USEL UR10, UR6, UR4, !UP1 ;  /* 0x00000004060a7287 */ /* 0x000fe8000c800000 */
[----:B------:R-:W-:Y:S01]  /*53f0*/  UIADD3 UR11, UPT, UPT, -UR10, URZ, URZ ;  /* 0x000000ff0a0b7290 */ /* 0x000fe2000fffe1ff */
[----:B------:R-:W-:Y:S02]  /*5400*/  @!UP0 UMOV UR4, UR9 ;  /* 0x0000000900048c82 */ /* 0x000fe40008000000 */
[----:B------:R-:W-:Y:S02]  /*5410*/  @!UP0 USHF.R.U32.HI UR4, URZ, UR17, UR4 ;  /* 0x00000011ff048299 */ /* 0x000fe40008011604 */
[----:B------:R-:W-:Y:S02]  /*5420*/  UIMAD UR8, UR39, UR11, UR6 ;  /* 0x0000000b270872a4 */ /* 0x000fe4000f8e0206 */
[----:B------:R-:W-:Y:S02]  /*5430*/  @!UP0 USEL UR4, UR5, UR4, !UP1 ;  /* 0x0000000405048287 */ /* 0x000fe4000c800000 */
[----:B------:R-:W-:Y:S02]  /*5440*/  UISETP.NE.AND UP1, UPT, UR22, URZ, UPT ;  /* 0x000000ff1600728c */ /* 0x000fe4000bf25270 */
[----:B------:R-:W-:Y:S02]  /*5450*/  @!UP0 UIMAD UR8, UR7, UR8, UR4 ;  /* 0x00000008070882a4 */ /* 0x000fe4000f8e0204 */
[----:B------:R-:W-:Y:S02]  /*5460*/  @!UP0 UIADD3 UR9, UPT, UPT, UR10, -UR4, URZ ;  /* 0x800000040a098290 */ /* 0x000fe4000fffe0ff */
[----:B------:R-:W-:Y:S02]  /*5470*/  UIADD3 UR4, UPT, UPT, -UR5, URZ, URZ ;  /* 0x000000ff05047290 */ /* 0x000fe4000fffe1ff */
[----:B------:R-:W-:Y:S02]  /*5480*/  UIADD3 UR7, UPT, UPT, -UR6, URZ, URZ ;  /* 0x000000ff06077290 */ /* 0x000fe4000fffe1ff */
[----:B------:R-:W-:Y:S02]  /*5490*/  @!UP0 UIMAD UR6, UR9, UR39, UR5 ;  /* 0x00000027090682a4 */ /* 0x000fe4000f8e0205 */
[----:B------:R-:W-:Y:S02]  /*54a0*/  UIMAD UR15, UR18, UR4, UR15 ;  /* 0x00000004120f72a4 */ /* 0x000fe4000f8e020f */
[----:B------:R-:W-:Y:S01]  /*54b0*/  UIMAD UR4, UR34, UR7, UR14 ;  /* 0x00000007220472a4 */ /* 0x000fe2000f8e020e */
[----:B------:R-:W-:Y:S02]  /*54c0*/  @!UP0 UMOV UR5, UR8 ;  /* 0x0000000800058c82 */ /* 0x000fe40008000000 */
[----:B------:R-:W-:Y:S02]  /*54d0*/  UIMAD UR15, UR5, UR18, UR15 ;  /* 0x00000012050f72a4 */ /* 0x000fe4000f8e020f */
[----:B------:R-:W-:Y:S11]  /*54e0*/  UIMAD UR14, UR6, UR34, UR4 ;  /* 0x00000022060e72a4 */ /* 0x000ff6000f8e0204 */
[----:B------:R-:W-:Y:S01]  /*54f0*/  @!UPT UIADD3 URZ, UPT, UPT, URZ, URZ, URZ ;  /* 0x000000fffffff290 */ /* 0x000fe2000fffe0ff */
.L_x_97:
[----:B------:R-:W2:Y:S01]  /*5500*/  @!UP3 LDCU.128 UR20, c[0x0][0xb10] ;  /* 0x00016200ff14b7ac */ /* 0x000ea20008000c00 */
[----:B------:R-:W-:Y:S04]  /*5510*/  ISETP.NE.U32.AND P1, PT, RZ, UR26, PT ;  /* 0x0000001aff007c0c */ /* 0x000fe8000bf25070 */
[----:B------:R-:W-:Y:S01]  /*5520*/  ISETP.NE.AND.EX P1, PT, RZ, UR27, PT, P1 ;  /* 0x0000001bff007c0c */ /* 0x000fe2000bf25310 */
[----:B------:R-:W4:Y:S01]  /*5530*/  @!UP3 LDCU UR5, c[0x0][0xb0c] ;  /* 0x00016180ff05b7ac */ /* 0x000f220008000800 */
[----:B------:R-:W-:Y:S02]  /*5540*/  USHF.L.U32 UR10, UR28, 0x6, URZ ;  /* 0x000000061c0a7899 */ /* 0x000fe400080006ff */
[----:B--2---:R-:W-:Y:S07]  /*5550*/  UIMAD.WIDE.U32 UR6, UR15, UR20, URZ ;  /* 0x000000140f0672a5 */ /* 0x004fee000f8e00ff */
[----:B------:R-:W-:Y:S01]  /*5560*/  @!UP3 UMOV UR4, UR7 ;  /* 0x000000070004bc82 */ /* 0x000fe20008000000 */
[----:B----4-:R-:W-:Y:S02]  /*5570*/  @!UP3 UISETP.NE.AND UP0, UPT, UR5, 0x1, UPT ;  /* 0x000000010500b88c */ /* 0x010fe4000bf05270 */
[----:B------:R-:W-:Y:S02]  /*5580*/  @!UP3 USHF.R.U32.HI UR4, URZ, UR21, UR4 ;  /* 0x00000015ff04b299 */ /* 0x000fe40008011604 */
[----:B------:R-:W-:Y:S02]  /*5590*/  UIMAD.WIDE.U32 UR6, UR14, UR23, URZ ;  /* 0x000000170e0672a5 */ /* 0x000fe4000f8e00ff */
[----:B------:R-:W-:Y:S02]  /*55a0*/  @!UP3 USEL UR8, UR15, UR4, !UP0 ;  /* 0x000000040f08b287 */ /* 0x000fe4000c000000 */
[----:B------:R-:W-:Y:S03]  /*55b0*/  @!UP3 UISETP.NE.AND UP0, UPT, UR22, 0x1, UPT ;  /* 0x000000011600b88c */ /* 0x000fe6000bf05270 */
[----:B------:R-:W-:Y:S02]  /*55c0*/  @!UP3 UMOV UR6, UR7 ;  /* 0x000000070006bc82 */ /* 0x000fe40008000000 */
[----:B------:R-:W2:Y:S02]  /*55d0*/  @!UP3 LDCU UR4, c[0x0][0xb20] ;  /* 0x00016400ff04b7ac */ /* 0x000ea40008000800 */
[----:B--2---:R-:W-:Y:S04]  /*55e0*/  @!UP3 USHF.R.U32.HI UR6, URZ, UR4, UR6 ;  /* 0x00000004ff06b299 */ /* 0x004fe80008011606 */
[----:B------:R-:W-:Y:S04]  /*55f0*/  @!UP3 USEL UR6, UR14, UR6, !UP0 ;  /* 0x000000060e06b287 */ /* 0x000fe8000c000000 */
[----:B------:R-:W-:Y:S02]  /*5600*/  @!UP3 UIADD3 UR4, UPT, UPT, -UR8, UR6, URZ ;  /* 0x000000060804b290 */ /* 0x000fe4000fffe1ff */
[----:B------:R-:W-:Y:S02]  /*5610*/  @!UP3 UIADD3 UR6, UPT, UPT, UR8, -UR6, URZ ;  /* 0x800000060806b290 */ /* 0x000fe4000fffe0ff */
[----:B------:R-:W-:Y:S02]  /*5620*/  @!UP3 UIMAD UR15, UR4, UR5, UR15 ;  /* 0x00000005040fb2a4 */ /* 0x000fe4000f8e020f */
[----:B------:R-:W-:Y:S01]  /*5630*/  @!UP3 UIMAD UR14, UR6, UR22, UR14 ;  /* 0x00000016060eb2a4 */ /* 0x000fe2000f8e020e */
[----:B------:R-:W-:Y:S11]  /*5640*/  BRA.U UP4, `(.L_x_98) ;  /* 0x0000000104107547 */ /* 0x000ff6000b800000 */
[----:B------:R-:W-:Y:S04]  /*5650*/  MOV R0, UR45 ;  /* 0x0000002d00007c02 */ /* 0x000fe80008000f00 */
[----:B------:R-:W-:Y:S04]  /*5660*/  SHF.L.U32 R13, R0, 0x1f, RZ ;  /* 0x0000001f000d7819 */ /* 0x000fe800000006ff */
[----:B------:R-:W2:Y:S02]  /*5670*/  SYNCS.PHASECHK.TRANS64.TRYWAIT P2, [UR24+0x178], R13 ;  /* 0x0001780dff0075a7 */ /* 0x000ea40008041118 */
[----:B--2---:R-:W-:Y:S05]  /*5680*/  @!P2 BRA `(.L_x_99) ;  /* 0x000000440044a947 */ /* 0x004fea0003800000 */
.L_x_98:
[----:B------:R-:W-:Y:S05]  /*5690*/  BRA.U !UP6, `(.L_x_100) ;  /* 0x000000010e387547 */ /* 0x000fea000b800000 */
[----:B------:R-:W-:Y:S01]  /*56a0*/  UPLOP3.LUT UP1, UPT, UPT, UPT, UP5, 0x80, 0x8 ;  /* 0x000000000008789c */ /* 0x000fe20003f2f050 */
[----:B--2---:R-:W-:Y:S01]  /*56b0*/  HFMA2 R0, -RZ, RZ, 0, 5.9604644775390625e-08 ;  /* 0x00000001ff007431 */ /* 0x004fe200000001ff */
[----:B------:R-:W2:Y:S01]  /*56c0*/  LDCU.64 UR8, c[0x0][0x358] ;  /* 0x00006b00ff0877ac */ /* 0x000ea20008000a00 */
[----:B------:R-:W-:Y:S03]  /*56d0*/  IMAD.MOV.U32 R87, RZ, RZ, 0x1 ;  /* 0x00000001ff577424 */ /* 0x000fe600078e00ff */
[----:B------:R-:W-:Y:S05]  /*56e0*/  PLOP3.LUT P2, PT, PT, PT, UP1, 0x80, 0x8 ;  /* 0x000000000008781c */ /* 0x000fea0003f4f018 */
[----:B------:R-:W4:Y:S01]  /*56f0*/  @UP1 LDCU.64 UR4, c[0x0][0x888] ;  /* 0x00011100ff0417ac */ /* 0x000f220008000a00 */
[----:B------:R-:W-:Y:S07]  /*5700*/  @UP1 UIMAD UR6, UR53, UR26, URZ ;  /* 0x0000001a350612a4 */ /* 0x000fee000f8e02ff */
[----:B------:R-:W-:Y:S01]  /*5710*/  @!P2 PRMT R87, R0, 0x7610, R87 ;  /* 0x000076100057a816 */ /* 0x000fe20000000057 */
[----:B----4-:R-:W-:Y:S06]  /*5720*/  @UP1 UIMAD.WIDE UR4, UR6, 0x4, UR4 ;  /* 0x00000004060418a5 */ /* 0x010fec000f8e0204 */
[----:B------:R-:W-:Y:S01]  /*5730*/  IMAD.U32 R12, RZ, RZ, UR4 ;  /* 0x00000004ff0c7e24 */ /* 0x000fe2000f8e00ff */
[----:B------:R-:W-:Y:S04]  /*5740*/  MOV R13, UR5 ;  /* 0x00000005000d7c02 */ /* 0x000fe80008000f00 */
[----:B------:R-:W4:Y:S01]  /*5750*/  @!UP1 LDCU UR4, c[0x0][0x880] ;  /* 0x00011000ff0497ac */ /* 0x000f220008000800 */
[----:B--2--5:R2:W5:Y:S02]  /*5760*/  @P2 LDG.E R41, desc[UR8][R12.64] ;  /* 0x000000080c292981 */ /* 0x024564000c1e1900 */
[----:B--2-4-:R-:W-:Y:S07]  /*5770*/  @!P2 IMAD.U32 R41, RZ, RZ, UR4 ;  /* 0x00000004ff29ae24 */ /* 0x014fee000f8e00ff */
.L_x_100:
[----:B-----5:R-:W-:Y:S01]  /*5780*/  @!P1 FSETP.EQ.AND P3, PT, R41, RZ, PT ;  /* 0x000000ff2900920b */ /* 0x020fe20003f62000 */
[----:B------:R-:W-:Y:S01]  /*5790*/  @!UPT UIADD3 URZ, UPT, UPT, URZ, URZ, URZ ;  /* 0x000000fffffff290 */ /* 0x000fe2000fffe0ff */
[----:B------:R-:W-:Y:S11]  /*57a0*/  @!P1 BRA `(.L_x_101) ;  /* 0x0000000000149947 */ /* 0x000ff60003800000 */
[----:B------:R-:W-:Y:S02]  /*57b0*/  LOP3.LUT P1, RZ, R87, 0xff, RZ, 0xc0, !PT ;  /* 0x000000ff57ff7812 */ /* 0x000fe4000782c0ff */
[----:B------:R-:W-:Y:S04]  /*57c0*/  PLOP3.LUT P3, PT, PT, PT, UP1, 0x80, 0x8 ;  /* 0x000000000008781c */ /* 0x000fe80003f6f018 */
[----:B------:R-:W-:Y:S07]  /*57d0*/  PLOP3.LUT P3, PT, P3, PT, PT, 0x8, 0x80 ;  /* 0x000000000080781c */ /* 0x000fee0001f6e170 */
[----:B------:R-:W-:Y:S11]  /*57e0*/  @P1 FSETP.EQ.AND P3, PT, R41, RZ, PT ;  /* 0x000000ff2900120b */ /* 0x000ff60003f62000 */
[----:B------:R-:W-:Y:S02]  /*57f0*/  @!UPT UIADD3 URZ, UPT, UPT, URZ, URZ, URZ ;  /* 0x000000fffffff290 */ /* 0x000fe4000fffe0ff */
.L_x_101:
[----:B------:R-:W-:Y:S01]  /*5800*/  ULEA UR4, UR25, UR24, 0x3 ;  /* 0x0000001819047291 */ /* 0x000fe2000f8e18ff */
[----:B--2---:R-:W-:Y:S01]  /*5810*/  SHF.L.U32 R13, R9, 0x1f, RZ ;  /* 0x0000001f090d7819 */ /* 0x004fe200000006ff */
[----:B------:R-:W-:Y:S02]  /*5820*/  USHF.L.U32 UR11, UR52, 0x7, URZ ;  /* 0x00000007340b7899 */ /* 0x000fe400080006ff */
[----:B------:R-:W-:Y:S02]  /*5830*/  UISETP.NE.AND UP0, UPT, UR40, 0x1, UPT ;  /* 0x000000012800788c */ /* 0x000fe4000bf05270 */
[----:B------:R-:W-:Y:S01]  /*5840*/  UIMAD.WIDE.U32 UR6, UR11, UR41, URZ ;  /* 0x000000290b0672a5 */ /* 0x000fe2000f8e00ff */
[----:B------:R-:W-:Y:S02]  /*5850*/  ELECT P2, URZ, PT ;  /* 0x0000000000ff782f */ /* 0x000fe40003840000 */
[----:B------:R-:W2:Y:S02]  /*5860*/  SYNCS.PHASECHK.TRANS64.TRYWAIT P1, [UR4+0x158], R13 ;  /* 0x0001580dff0075a7 */ /* 0x000ea40008021104 */
[----:B------:R-:W-:Y:S02]  /*5870*/  PLOP3.LUT P2, PT, P3, P2, PT, 0xf2, 0x2f ;  /* 0x00000000002f781c */ /* 0x000fe40001f45e72 */
[----:B------:R-:W-:Y:S02]  /*5880*/  UMOV UR5, UR7 ;  /* 0x0000000700057c82 */ /* 0x000fe40008000000 */
[----:B------:R-:W-:Y:S04]  /*5890*/  USHF.R.U32.HI UR5, URZ, UR42, UR5 ;  /* 0x0000002aff057299 */ /* 0x000fe80008011605 */
[----:B------:R-:W-:Y:S02]  /*58a0*/  USEL UR12, UR11, UR5, !UP0 ;  /* 0x000000050b0c7287 */ /* 0x000fe4000c000000 */
[----:B------:R-:W-:Y:S02]  /*58b0*/  UISETP.NE.AND UP0, UPT, UR43, 0x1, UPT ;  /* 0x000000012b00788c */ /* 0x000fe4000bf05270 */
[----:B---3--:R-:W-:Y:S07]  /*58c0*/  UIMAD.WIDE.U32 UR6, UR12, UR30, URZ ;  /* 0x0000001e0c0672a5 */ /* 0x008fee000f8e00ff */
[----:B------:R-:W-:Y:S02]  /*58d0*/  UMOV UR5, UR7 ;  /* 0x0000000700057c82 */ /* 0x000fe40008000000 */
[----:B------:R-:W-:Y:S04]  /*58e0*/  USHF.R.U32.HI UR5, URZ, UR31, UR5 ;  /* 0x0000001fff057299 */ /* 0x000fe80008011605 */
[----:B------:R-:W-:Y:S02]  /*58f0*/  USEL UR13, UR12, UR5, !UP0 ;  /* 0x000000050c0d7287 */ /* 0x000fe4000c000000 */
[----:B------:R-:W-:Y:S02]  /*5900*/  UIADD3 UR5, UPT, UPT, -UR12, URZ, URZ ;  /* 0x000000ff0c057290 */ /* 0x000fe4000fffe1ff */
[----:B------:R-:W-:Y:S02]  /*5910*/  UIADD3 UR6, UPT, UPT, -UR13, URZ, URZ ;  /* 0x000000ff0d067290 */ /* 0x000fe4000fffe1ff */
[----:B------:R-:W-:Y:S02]  /*5920*/  UIMAD UR11, UR40, UR5, UR11 ;  /* 0x00000005280b72a4 */ /* 0x000fe4000f8e020b */
[----:B------:R-:W-:Y:S01]  /*5930*/  UIMAD UR12, UR43, UR6, UR12 ;  /* 0x000000062b0c72a4 */ /* 0x000fe2000f8e020c */
[----:B--2---:R-:W-:Y:S11]  /*5940*/  @!P1 BRA `(.L_x_102) ;  /* 0x0000004000ac9947 */ /* 0x004ff60003800000 */
.L_x_204:
[----:B------:R-:W3:Y:S01]  /*5950*/  S2UR UR23, SR_CgaCtaId ;  /* 0x00000000001779c3 */ /* 0x000ee20000008800 */
[----:B------:R-:W-:Y:S01]  /*5960*/  VOTEU.ALL UP0, P2 ;  /* 0x0000000000ff7886 */ /* 0x000fe20001000000 */
[----:B------:R-:W-:Y:S01]  /*5970*/  @!P2 IADD3 R2, P1, PT, R10, 0x580, RZ ;  /* 0x000005800a02a810 */ /* 0x000fe20007f3e0ff */
[----:B------:R-:W-:Y:S01]  /*5980*/  UIADD3 UR9, UPT, UPT, UR4, 0x140, URZ ;  /* 0x0000014004097890 */ /* 0x000fe2000fffe0ff */
[----:B------:R-:W-:Y:S02]  /*5990*/  @P0 SHF.R.U32.HI R4, RZ, 0x10, R5 ;  /* 0x00000010ff040819 */ /* 0x000fe40000011605 */
[----:B------:R-:W-:Y:S01]  /*59a0*/  @!UP0 ULEA UR5, UR25, UR24, 0xd ;  /* 0x0000001819058291 */ /* 0x000fe2000f8e68ff */
[----:B--2---:R-:W-:Y:S01]  /*59b0*/  @!P2 IMAD.X R0, RZ, RZ, R11, P1 ;  /* 0x000000ffff00a224 */ /* 0x004fe200008e060b */
[----:B------:R-:W-:Y:S01]  /*59c0*/  @!P2 R2UR UR7, R2 ;  /* 0x000000000207a2ca */ /* 0x000fe200000e0000 */
[----:B------:R-:W-:Y:S01]  /*59d0*/  @!UP0 UPRMT UR6, URZ, 0x40, URZ ;  /* 0x00000040ff068896 */ /* 0x000fe200080000ff */
[----:B------:R-:W-:Y:S01]  /*59e0*/  @P0 R2UR UR53, R4 ;  /* 0x00000000043502ca */ /* 0x000fe200000e0000 */
[----:B------:R-:W-:Y:S02]  /*59f0*/  @!UP0 UIADD3 UR8, UPT, UPT, UR5, 0x200, URZ ;  /* 0x0000020005088890 */ /* 0x000fe4000fffe0ff */
[----:B------:R-:W-:Y:S01]  /*5a00*/  @!P2 R2UR UR5, R0 ;  /* 0x000000000005a2ca */ /* 0x000fe200000e0000 */
[----:B------:R-:W-:Y:S01]  /*5a10*/  @!UP0 UPRMT UR19, UR6, 0x5410, URZ ;  /* 0x0000541006138896 */ /* 0x000fe200080000ff */
[----:B------:R-:W-:Y:S01]  /*5a20*/  @!P2 IMAD.MOV.U32 R0, RZ, RZ, 0x2000 ;  /* 0x00002000ff00a424 */ /* 0x000fe200078e00ff */
[----:B------:R-:W-:Y:S04]  /*5a30*/  UIADD3 UR6, UPT, UPT, UR25, 0x1, URZ ;  /* 0x0000000119067890 */ /* 0x000fe8000fffe0ff */
[----:B------:R-:W-:Y:S01]  /*5a40*/  UISETP.NE.AND UP0, UPT, UR6, 0x3, UPT ;  /* 0x000000030600788c */ /* 0x000fe2000bf05270 */
[----:B------:R-:W-:Y:S03]  /*5a50*/  IMAD.U32 R14, RZ, RZ, UR7 ;  /* 0x00000007ff0e7e24 */ /* 0x000fe6000f8e00ff */
[----:B------:R-:W-:Y:S02]  /*5a60*/  USEL UR6, UR6, URZ, UP0 ;  /* 0x000000ff06067287 */ /* 0x000fe40008000000 */
[----:B------:R-:W-:Y:S01]  /*5a70*/  IMAD.U32 R15, RZ, RZ, UR5 ;  /* 0x00000005ff0f7e24 */ /* 0x000fe2000f8e00ff */
[----:B------:R-:W-:Y:S01]  /*5a80*/  @!P2 R2UR UR20, R14 ;  /* 0x000000000e14a2ca */ /* 0x000fe200000e0000 */
[----:B------:R-:W-:Y:S02]  /*5a90*/  USEL UR22, URZ, 0x1, UP0 ;  /* 0x00000001ff167887 */ /* 0x000fe40008000000 */
[----:B------:R-:W-:Y:S01]  /*5aa0*/  VOTEU.ALL UP0, P2 ;  /* 0x0000000000ff7886 */ /* 0x000fe20001000000 */
[----:B------:R-:W-:Y:S01]  /*5ab0*/  @!P2 R2UR UR21, R15 ;  /* 0x000000000f15a2ca */ /* 0x000fe200000e0000 */
[----:B---3--:R-:W-:Y:S02]  /*5ac0*/  UPRMT UR7, UR23, 0x654, UR9 ;  /* 0x0000065417077896 */ /* 0x008fe40008000009 */
[----:B------:R-:W-:Y:S01]  /*5ad0*/  ULEA UR5, UR6, UR24, 0x3 ;  /* 0x0000001806057291 */ /* 0x000fe2000f8e18ff */
[----:B------:R-:W-:Y:S04]  /*5ae0*/  LOP3.LUT R9, R9, UR22, RZ, 0x3c, !PT ;  /* 0x0000001609097c12 */ /* 0x000fe8000f8e3cff */
[----:B------:R-:W-:Y:S05]  /*5af0*/  SHF.L.U32 R12, R9, 0x1f, RZ ;  /* 0x0000001f090c7819 */ /* 0x000fea00000006ff */
[----:B------:R2:W-:Y:S01]  /*5b00*/  @!UP0 UTMALDG.4D.IM2COL [UR8], [UR20], UR19 ;  /* 0x00000008140083b4 */ /* 0x0005e20008058013 */
[----:B------:R2:W-:Y:S01]  /*5b10*/  @!P2 SYNCS.ARRIVE.TRANS64.RED.A0TR RZ, [UR4+0x140], R0 ;  /* 0x00014000ffffa9a7 */ /* 0x0005e20008300404 */
[----:B------:R-:W-:Y:S01]  /*5b20*/  SYNCS.ARRIVE.TRANS64.RED.A1T0 RZ, [UR7], RZ ;  /* 0x000000ffffff79a7 */ /* 0x000fe20008100407 */
[----:B------:R-:W3:Y:S02]  /*5b30*/  SYNCS.PHASECHK.TRANS64.TRYWAIT P1, [UR5+0x158], R12 ;  /* 0x0001580cff0075a7 */ /* 0x000ee40008021105 */
[----:B--23--:R-:W-:Y:S05]  /*5b40*/  @!P1 BRA `(.L_x_103) ;  /* 0x0000004000449947 */ /* 0x00cfea0003800000 */
.L_x_206:
[----:B------:R-:W3:Y:S01]  /*5b50*/  S2UR UR23, SR_CgaCtaId ;  /* 0x00000000001779c3 */ /* 0x000ee20000008800 */
[----:B------:R-:W-:Y:S01]  /*5b60*/  UIADD3 UR9, UPT, UPT, UR5, 0x140, URZ ;  /* 0x0000014005097890 */ /* 0x000fe2000fffe0ff */
[----:B------:R-:W-:Y:S01]  /*5b70*/  @!P2 IADD3 R2, P0, PT, R10, 0x580, RZ ;  /* 0x000005800a02a810 */ /* 0x000fe20007f1e0ff */
[----:B------:R-:W-:Y:S01]  /*5b80*/  UPLOP3.LUT UP4, UPT, UPT, UPT, UPT, 0x80, 0x8 ;  /* 0x000000000008789c */ /* 0x000fe20003f8f070 */
[----:B------:R-:W-:Y:S01]  /*5b90*/  R2UR UR22, R93 ;  /* 0x000000005d1672ca */ /* 0x000fe200000e0000 */
[----:B------:R-:W-:Y:S01]  /*5ba0*/  VOTEU.ALL UP0, P2 ;  /* 0x0000000000ff7886 */ /* 0x000fe20001000000 */
[----:B------:R-:W-:Y:S01]  /*5bb0*/  R2UR UR21, R94 ;  /* 0x000000005e1572ca */ /* 0x000fe200000e0000 */
[----:B------:R-:W-:Y:S01]  /*5bc0*/  @!P2 IMAD.X R0, RZ, RZ, R11, P0 ;  /* 0x000000ffff00a224 */ /* 0x000fe200000e060b */
[----:B------:R-:W-:Y:S02]  /*5bd0*/  LOP3.LUT R8, R8, 0x1, RZ, 0x3c, !PT ;  /* 0x0000000108087812 */ /* 0x000fe400078e3cff */
[----:B------:R-:W-:Y:S02]  /*5be0*/  @!UP0 UPRMT UR7, URZ, 0x40, URZ ;  /* 0x00000040ff078896 */ /* 0x000fe400080000ff */
[----:B------:R-:W-:Y:S02]  /*5bf0*/  @!UP0 ULEA UR4, UR6, UR24, 0xd ;  /* 0x0000001806048291 */ /* 0x000fe4000f8e68ff */
[----:B------:R-:W-:Y:S02]  /*5c00*/  UIADD3 UR6, UPT, UPT, UR6, 0x1, URZ ;  /* 0x0000000106067890 */ /* 0x000fe4000fffe0ff */
[----:B------:R-:W-:Y:S02]  /*5c10*/  @!UP0 UIADD3 UR10, UPT, UPT, UR10, 0x20, URZ ;  /* 0x000000200a0a8890 */ /* 0x000fe4000fffe0ff */
[----:B------:R-:W-:Y:S01]  /*5c20*/  @!UP0 UIADD3 UR8, UPT, UPT, UR4, 0x200, URZ ;  /* 0x0000020004088890 */ /* 0x000fe2000fffe0ff */
[----:B------:R-:W-:Y:S01]  /*5c30*/  @!P2 R2UR UR4, R0 ;  /* 0x000000000004a2ca */ /* 0x000fe200000e0000 */
[----:B------:R-:W-:Y:S02]  /*5c40*/  @!UP0 UPRMT UR19, UR7, 0x5410, URZ ;  /* 0x0000541007138896 */ /* 0x000fe400080000ff */
[----:B------:R-:W-:Y:S02]  /*5c50*/  UISETP.NE.AND UP0, UPT, UR6, 0x3, UPT ;  /* 0x000000030600788c */ /* 0x000fe4000bf05270 */
[----:B------:R-:W-:Y:S02]  /*5c60*/  UIADD3 UR28, UPT, UPT, UR14, UR22, URZ ;  /* 0x000000160e1c7290 */ /* 0x000fe4000fffe0ff */
[----:B------:R-:W-:Y:S01]  /*5c70*/  USEL UR25, UR6, URZ, UP0 ;  /* 0x000000ff06197287 */ /* 0x000fe20008000000 */
[----:B------:R-:W-:Y:S01]  /*5c80*/  @!P2 R2UR UR6, R2 ;  /* 0x000000000206a2ca */ /* 0x000fe200000e0000 */
[----:B------:R-:W-:Y:S02]  /*5c90*/  USEL UR20, URZ, 0x1, UP0 ;  /* 0x00000001ff147887 */ /* 0x000fe40008000000 */
[----:B------:R-:W-:Y:S01]  /*5ca0*/  VOTEU.ALL UP0, P2 ;  /* 0x0000000000ff7886 */ /* 0x000fe20001000000 */
[----:B------:R-:W-:Y:S01]  /*5cb0*/  UIADD3 UR52, UPT, UPT, UR15, UR21, URZ ;  /* 0x000000150f347290 */ /* 0x000fe2000fffe0ff */
[----:B--2---:R-:W-:Y:S01]  /*5cc0*/  IMAD.U32 R5, RZ, RZ, UR4 ;  /* 0x00000004ff057e24 */ /* 0x004fe2000f8e00ff */
[----:B---3--:R-:W-:Y:S01]  /*5cd0*/  UPRMT UR4, UR23, 0x654, UR9 ;  /* 0x0000065417047896 */ /* 0x008fe20008000009 */
[----:B------:R-:W-:Y:S03]  /*5ce0*/  LOP3.LUT R9, R9, UR20, RZ, 0x3c, !PT ;  /* 0x0000001409097c12 */ /* 0x000fe6000f8e3cff */
[----:B------:R-:W-:Y:S03]  /*5cf0*/  @!P2 R2UR UR7, R5 ;  /* 0x000000000507a2ca */ /* 0x000fe600000e0000 */
[----:B------:R-:W-:Y:S05]  /*5d00*/  IMAD.U32 R4, RZ, RZ, UR6 ;  /* 0x00000006ff047e24 */ /* 0x000fea000f8e00ff */
[----:B------:R-:W-:Y:S11]  /*5d10*/  @!P2 R2UR UR6, R4 ;  /* 0x000000000406a2ca */ /* 0x000ff600000e0000 */
[----:B------:R-:W-:Y:S02]  /*5d20*/  @!UPT UIADD3 URZ, UPT, UPT, URZ, URZ, URZ ;  /* 0x000000fffffff290 */ /* 0x000fe4000fffe0ff */
[----:B------:R2:W-:Y:S01]  /*5d30*/  @!UP0 UTMALDG.4D.IM2COL [UR8], [UR6], UR19 ;  /* 0x00000008060083b4 */ /* 0x0005e20008058013 */
[----:B------:R2:W-:Y:S01]  /*5d40*/  @!P2 SYNCS.ARRIVE.TRANS64.RED.A0TR RZ, [UR5+0x140], R3 ;  /* 0x00014003ffffa9a7 */ /* 0x0005e20008300405 */
[----:B------:R-:W-:Y:S01]  /*5d50*/  SYNCS.ARRIVE.TRANS64.RED.A1T0 RZ, [UR4], RZ ;  /* 0x000000ffffff79a7 */ /* 0x000fe20008100404 */
[----:B------:R-:W-:Y:S05]  /*5d60*/  BRA.U UP2, `(.L_x_104) ;  /* 0xfffffff102c47547 */ /* 0x000fea000b83ffff */
[----:B------:R-:W-:Y:S01]  /*5d70*/  UIADD3 UR24, UPT, UPT, UR24, 0x158, URZ ;  /* 0x0000015818187890 */ /* 0x000fe2000fffe0ff */
[----:B--2---:R-:W-:-:S03]  /*5d80*/  SHF.L.U32 R3, R9, 0x1f, RZ ;  /* 0x0000001f09037819 */ /* 0x004fc600000006ff */
[----:B------:R-:W-:-:S09]  /*5d90*/  ULEA UR4, UR25, UR24, 0x3 ;  /* 0x0000001819047291 */ /* 0x000fd2000f8e18ff */
[----:B------:R-:W2:Y:S02]  /*5da0*/  SYNCS.PHASECHK.TRANS64.TRYWAIT P0, [UR4], R3 ;  /* 0x00000003ff0075a7 */ /* 0x000ea40008001104 */
[----:B--2---:R-:W-:Y:S05]  /*5db0*/  @!P0 BRA `(.L_x_105) ;  /* 0x0000003c00c08947 */ /* 0x004fea0003800000 */
.L_x_208:
[----:B------:R-:W-:-:S04]  /*5dc0*/  UIADD3 UR4, UPT, UPT, UR25, 0x1, URZ ;  /* 0x0000000119047890 */ /* 0x000fc8000fffe0ff */
[----:B------:R-:W-:-:S04]  /*5dd0*/  UISETP.NE.AND UP0, UPT, UR4, 0x3, UPT ;  /* 0x000000030400788c */ /* 0x000fc8000bf05270 */
[----:B------:R-:W-:Y:S02]  /*5de0*/  USEL UR6, URZ, 0x1, UP0 ;  /* 0x00000001ff067887 */ /* 0x000fe40008000000 */
[----:B------:R-:W-:-:S04]  /*5df0*/  USEL UR4, UR4, URZ, UP0 ;  /* 0x000000ff04047287 */ /* 0x000fc80008000000 */
[----:B------:R-:W-:Y:S01]  /*5e00*/  ULEA UR5, UR4, UR24, 0x3 ;  /* 0x0000001804057291 */ /* 0x000fe2000f8e18ff */
[----:B------:R-:W-:-:S04]  /*5e10*/  LOP3.LUT R9, R9, UR6, RZ, 0x3c, !PT ;  /* 0x0000000609097c12 */ /* 0x000fc8000f8e3cff */
[----:B--2---:R-:W-:-:S04]  /*5e20*/  SHF.L.U32 R3, R9, 0x1f, RZ ;  /* 0x0000001f09037819 */ /* 0x004fc800000006ff */
[----:B------:R-:W2:Y:S02]  /*5e30*/  SYNCS.PHASECHK.TRANS64.TRYWAIT P0, [UR5], R3 ;  /* 0x00000003ff0075a7 */ /* 0x000ea40008001105 */
[----:B--2---:R-:W-:Y:S05]  /*5e40*/  @!P0 BRA `(.L_x_106) ;  /* 0x0000003c00b48947 */ /* 0x004fea0003800000 */
.L_x_210:
[----:B------:R-:W-:-:S04]  /*5e50*/  UIADD3 UR4, UPT, UPT, UR4, 0x1, URZ ;  /* 0x0000000104047890 */ /* 0x000fc8000fffe0ff */
[----:B------:R-:W-:-:S04]  /*5e60*/  UISETP.NE.AND UP0, UPT, UR4, 0x3, UPT ;  /* 0x000000030400788c */ /* 0x000fc8000bf05270 */
[----:B------:R-:W-:Y:S02]  /*5e70*/  USEL UR5, URZ, 0x1, UP0 ;  /* 0x00000001ff057887 */ /* 0x000fe40008000000 */
[----:B------:R-:W-:-:S04]  /*5e80*/  USEL UR4, UR4, URZ, UP0 ;  /* 0x000000ff04047287 */ /* 0x000fc80008000000 */
[----:B------:R-:W-:Y:S01]  /*5e90*/  ULEA UR4, UR4, UR24, 0x3 ;  /* 0x0000001804047291 */ /* 0x000fe2000f8e18ff */
[----:B--2---:R-:W-:-:S04]  /*5ea0*/  LOP3.LUT R3, R9, UR5, RZ, 0x3c, !PT ;  /* 0x0000000509037c12 */ /* 0x004fc8000f8e3cff */
[----:B------:R-:W-:Y:S01]  /*5eb0*/  SHF.L.U32 R3, R3, 0x1f, RZ ;  /* 0x0000001f03037819 */ /* 0x000fe200000006ff */
[----:B------:R-:W-:-:S07]  /*5ec0*/  IMAD.U32 R0, RZ, RZ, UR4 ;  /* 0x00000004ff007e24 */ /* 0x000fce000f8e00ff */
.L_x_107:
[----:B--2---:R2:W3:Y:S02]  /*5ed0*/  SYNCS.PHASECHK.TRANS64.TRYWAIT P0, [R0+URZ], R3 ;  /* 0x00000003000075a7 */ /* 0x0044e400080011ff */
[----:B---3--:R-:W-:Y:S05]  /*5ee0*/  @!P0 NANOSLEEP.SYNCS 0x989680 ;  /* 0x009896800000895d */ /* 0x008fea0003900000 */
[----:B------:R-:W3:Y:S02]  /*5ef0*/  @!P0 SYNCS.PHASECHK.TRANS64 P0, [R0+URZ], R3 ;  /* 0x00000003000085a7 */ /* 0x000ee400080010ff */
[----:B-1-3--:R-:W-:Y:S05]  /*5f00*/  @P0 EXIT ;  /* 0x000000000000094d */ /* 0x00afea0003800000 */
[----:B------:R-:W-:Y:S05]  /*5f10*/  BRA `(.L_x_107) ;  /* 0xfffffffc00ec7947 */ /* 0x000fea000383ffff */
.L_x_95:
[----:B------:R-:W-:-:S06]  /*5f20*/  UISETP.GE.AND UP0, UPT, UR18, 0x4, UPT ;  /* 0x000000041200788c */ /* 0x000fcc000bf06270 */
[----:B------:R-:W-:-:S13]  /*5f30*/  PLOP3.LUT P0, PT, PT, PT, UP0, 0x80, 0x8 ;  /* 0x000000000008781c */ /* 0x000fda0003f0f008 */
[----:B-1----:R-:W-:Y:S05]  /*5f40*/  @!P0 EXIT ;  /* 0x000000000000894d */ /* 0x002fea0003800000 */
[----:B------:R-:W1:Y:S08]  /*5f50*/  S2UR UR4, SR_CgaCtaId ;  /* 0x00000000000479c3 */ /* 0x000e700000008800 */
[----:B------:R-:W-:Y:S01]  /*5f60*/  BAR.SYNC.DEFER_BLOCKING 0x6, 0xa0 ;  /* 0x0182800000007b1d */ /* 0x000fe20000010000 */
[C---:B------:R-:W-:Y:S01]  /*5f70*/  IMAD.SHL.U32 R0, R96.reuse, 0x20, RZ ;  /* 0x0000002060007824 */ /* 0x040fe200078e00ff */
[C---:B------:R-:W-:Y:S01]  /*5f80*/  LOP3.LUT R97, R96.reuse, 0x2, RZ, 0xc0, !PT ;  /* 0x0000000260617812 */ /* 0x040fe200078ec0ff */
[C---:B------:R-:W-:Y:S01]  /*5f90*/  IMAD.SHL.U32 R99, R96.reuse, 0x4, RZ ;  /* 0x0000000460637824 */ /* 0x040fe200078e00ff */
[C---:B------:R-:W-:Y:S01]  /*5fa0*/  LOP3.LUT R86, R96.reuse, 0x60, RZ, 0xc0, !PT ;  /* 0x0000006060567812 */ /* 0x040fe200078ec0ff */
[----:B------:R-:W-:Y:S01]  /*5fb0*/  IMAD.U32 R37, R96, 0x10000, RZ ;  /* 0x0001000060257824 */ /* 0x000fe200078e00ff */
[----:B------:R-:W-:-:S02]  /*5fc0*/  UMOV UR49, 0x400 ;  /* 0x0000040000317882 */ /* 0x000fc40000000000 */
[----:B------:R-:W2:Y:S01]  /*5fd0*/  LDC.64 R78, c[0x0][0x8b0] ;  /* 0x00022c00ff4e7b82 */ /* 0x000ea20000000a00 */
[----:B------:R-:W-:Y:S01]  /*5fe0*/  LOP3.LUT R6, R0, 0xc0, RZ, 0xc0, !PT ;  /* 0x000000c000067812 */ /* 0x000fe200078ec0ff */
[----:B------:R-:W-:Y:S01]  /*5ff0*/  IMAD.MOV.U32 R36, RZ, RZ, RZ ;  /* 0x000000ffff247224 */ /* 0x000fe200078e00ff */
[----:B------:R-:W-:Y:S02]  /*6000*/  LOP3.LUT R96, R96, 0x4, RZ, 0xc0, !PT ;  /* 0x0000000460607812 */ /* 0x000fe400078ec0ff */
[----:B------:R-:W-:Y:S02]  /*6010*/  CS2R R84, SRZ ;  /* 0x0000000000547805 */ /* 0x000fe4000001ff00 */
[----:B------:R-:W-:Y:S01]  /*6020*/  LOP3.LUT R99, R6, 0x18, R99, 0xf8, !PT ;  /* 0x0000001806637812 */ /* 0x000fe200078ef863 */
[----:B------:R-:W-:Y:S01]  /*6030*/  IMAD.MOV R97, RZ, RZ, -R97 ;  /* 0x000000ffff617224 */ /* 0x000fe200078e0a61 */
[----:B------:R-:W-:Y:S01]  /*6040*/  IADD3 R98, PT, PT, -R96, 0x2, RZ ;  /* 0x0000000260627810 */ /* 0x000fe20007ffe1ff */
[----:B------:R-:W3:Y:S01]  /*6050*/  LDC.64 R76, c[0x0][0x8a8] ;  /* 0x00022a00ff4c7b82 */ /* 0x000ee20000000a00 */
[----:B------:R-:W-:Y:S01]  /*6060*/  LOP3.LUT R99, R99, 0xf20, R0, 0xf8, !PT ;  /* 0x00000f2063637812 */ /* 0x000fe200078ef800 */
[----:B------:R-:W-:Y:S01]  /*6070*/  IMAD.MOV R96, RZ, RZ, -R96 ;  /* 0x000000ffff607224 */ /* 0x000fe200078e0a60 */
[----:B------:R-:W-:Y:S01]  /*6080*/  LOP3.LUT R37, R37, 0x600000, RZ, 0xc0, !PT ;  /* 0x0060000025257812 */ /* 0x000fe200078ec0ff */
[----:B------:R-:W-:Y:S01]  /*6090*/  IMAD.SHL.U32 R98, R98, 0x10, RZ ;  /* 0x0000001062627824 */ /* 0x000fe200078e00ff */
[----:B------:R-:W4:Y:S01]  /*60a0*/  LDCU UR63, c[0x0][0x370] ;  /* 0x00006e00ff3f77ac */ /* 0x000f220008000800 */
[----:B-1----:R-:W-:Y:S01]  /*60b0*/  ULEA UR49, UR4, UR49, 0x18 ;  /* 0x0000003104317291 */ /* 0x002fe2000f8ec0ff */
[----:B------:R-:W1:Y:S01]  /*60c0*/  LDCU.64 UR4, c[0x0][0x890] ;  /* 0x00011200ff0477ac */ /* 0x000e620008000a00 */
[----:B------:R-:W-:Y:S01]  /*60d0*/  UMOV UR55, 0x1 ;  /* 0x0000000100377882 */ /* 0x000fe20000000000 */
[----:B------:R-:W-:Y:S01]  /*60e0*/  UMOV UR50, URZ ;  /* 0x000000ff00327c82 */ /* 0x000fe20008000000 */
[----:B------:R-:W2:Y:S05]  /*60f0*/  LDCU UR45, c[0x0][0xb0c] ;  /* 0x00016180ff2d77ac */ /* 0x000eaa0008000800 */
[----:B------:R-:W4:Y:S01]  /*6100*/  LDS R2, [UR49+0x1d0] ;  /* 0x0001d031ff027984 */ /* 0x000f220008000800 */
[----:B------:R-:W2:Y:S01]  /*6110*/  LDCU UR38, c[0x0][0xb30] ;  /* 0x00016600ff2677ac */ /* 0x000ea20008000800 */
[----:B------:R-:W2:Y:S01]  /*6120*/  LDCU.64 UR60, c[0x0][0x888] ;  /* 0x00011100ff3c77ac */ /* 0x000ea20008000a00 */
[----:B-1----:R-:W-:Y:S01]  /*6130*/  IMAD.U32 R90, RZ, RZ, UR4 ;  /* 0x00000004ff5a7e24 */ /* 0x002fe2000f8e00ff */
[----:B------:R-:W1:Y:S01]  /*6140*/  LDCU.64 UR46, c[0x0][0xb28] ;  /* 0x00016500ff2e77ac */ /* 0x000e620008000a00 */
[----:B------:R-:W-:Y:S01]  /*6150*/  IMAD.U32 R89, RZ, RZ, UR5 ;  /* 0x00000005ff597e24 */ /* 0x000fe2000f8e00ff */
[----:B------:R-:W2:Y:S01]  /*6160*/  LDCU.64 UR4, c[0x0][0xa90] ;  /* 0x00015200ff0477ac */ /* 0x000ea20008000a00 */
[----:B------:R-:W1:Y:S01]  /*6170*/  LDCU.128 UR56, c[0x0][0xb10] ;  /* 0x00016200ff3877ac */ /* 0x000e620008000c00 */
[----:B------:R-:W1:Y:S01]  /*6180*/  LDCU UR62, c[0x0][0x374] ;  /* 0x00006e80ff3e77ac */ /* 0x000e620008000800 */
[----:B------:R-:W-:Y:S01]  /*6190*/  UMOV UR54, URZ ;  /* 0x000000ff00367c82 */ /* 0x000fe20008000000 */
[----:B------:R-:W-:Y:S01]  /*61a0*/  UMOV UR51, URZ ;  /* 0x000000ff00337c82 */ /* 0x000fe20008000000 */
[----:B--2---:R-:W-:Y:S01]  /*61b0*/  IMAD.U32 R92, RZ, RZ, UR4 ;  /* 0x00000004ff5c7e24 */ /* 0x004fe2000f8e00ff */
[----:B------:R-:W-:Y:S01]  /*61c0*/  UIADD3 UR4, UPT, UPT, UR49, 0x200, URZ ;  /* 0x0000020031047890 */ /* 0x000fe2000fffe0ff */
[----:B------:R-:W-:Y:S01]  /*61d0*/  MOV R91, UR5 ;  /* 0x00000005005b7c02 */ /* 0x000fe20008000f00 */
[C---:B----4-:R-:W-:Y:S01]  /*61e0*/  VIADD R3, R2.reuse, 0x40 ;  /* 0x0000004002037836 */ /* 0x050fe20000000000 */
[----:B------:R-:W-:-:S03]  /*61f0*/  LOP3.LUT R2, R2, 0xffff, RZ, 0xc0, !PT ;  /* 0x0000ffff02027812 */ /* 0x000fc600078ec0ff */
[----:B------:R-:W-:Y:S02]  /*6200*/  MOV R0, UR4 ;  /* 0x0000000400007c02 */ /* 0x000fe40008000f00 */
[----:B------:R-:W-:Y:S02]  /*6210*/  LOP3.LUT R3, R3, 0xffff, RZ, 0xc0, !PT ;  /* 0x0000ffff03037812 */ /* 0x000fe400078ec0ff */
[----:B------:R-:W-:-:S03]  /*6220*/  LEA R99, R99, UR4, 0x1 ;  /* 0x0000000463637c11 */ /* 0x000fc6000f8e08ff */
[----:B-1-3--:R2:W-:Y:S04]  /*6230*/  STL.64 [R1], R2 ;  /* 0x0000000201007387 */ /* 0x00a5e80000100a00 */
.L_x_138:
[----:B--2---:R-:W-:Y:S04]  /*6240*/  SHF.L.U32 R3, R84, 0x1f, RZ ;  /* 0x0000001f54037819 */ /* 0x004fe800000006ff */
[----:B-1----:R-:W1:Y:S02]  /*6250*/  SYNCS.PHASECHK.TRANS64.TRYWAIT P0, [UR49+0x180], R3 ;  /* 0x00018003ff0075a7 */ /* 0x002e640008001131 */
[----:B-1----:R-:W-:Y:S05]  /*6260*/  @!P0 BRA `(.L_x_108) ;  /* 0x0000003800c48947 */ /* 0x002fea0003800000 */
.L_x_212:
[----:B------:R-:W-:Y:S01]  /*6270*/  LEA R2, R36, UR48, 0x2 ;  /* 0x0000003024027c11 */ /* 0x000fe2000f8e10ff */
        /* <DEDUP_REMOVED lines=9> */
[----:B------:R-:W-:Y:S09]  /*6310*/  UPRMT UR4, URZ, 0x654, UR4 ;  /* 0x00000654ff047896 */ /* 0x000ff20008000004 */
[----:B---3--:R-:W-:Y:S01]  /*6320*/  SYNCS.ARRIVE.TRANS64.RED.A1T0 RZ, [UR4], RZ ;  /* 0x000000ffffff79a7 */ /* 0x008fe20008100404 */
[----:B------:R-:W5:Y:S01]  /*6330*/  LDL R2, [R2] ;  /* 0x0000000002027983 */ /* 0x000f620000100800 */
[----:B--2---:R-:W-:Y:S11]  /*6340*/  LOP3.LUT P0, RZ, R6, 0x1, RZ, 0xc0, !PT ;  /* 0x0000000106ff7812 */ /* 0x004ff6000780c0ff */
[----:B------:R-:W-:Y:S02]  /*6350*/  @!UPT UIADD3 URZ, UPT, UPT, URZ, URZ, URZ ;  /* 0x000000fffffff290 */ /* 0x000fe4000fffe0ff */
[----:B------:R-:W-:Y:S01]  /*6360*/  VOTEU.ANY UP1, P0 ;  /* 0x0000000000ff7886 */ /* 0x000fe20000020100 */
[----:B------:R-:W-:Y:S01]  /*6370*/  PLOP3.LUT P0, PT, PT, PT, UP1, 0x80, 0x8 ;  /* 0x000000000008781c */ /* 0x000fe20003f0f018 */
[----:B------:R-:W-:Y:S06]  /*6380*/  UP2UR UR4, UPR, URZ, 0x2 ;  /* 0x00000002ff047883 */ /* 0x000fec0008000000 */
[----:B------:R-:W-:Y:S06]  /*6390*/  IMAD.U32 R110, RZ, RZ, UR4 ;  /* 0x00000004ff6e7e24 */ /* 0x000fec000f8e00ff */
[----:B-1----:R-:W-:Y:S02]  /*63a0*/  @P0 MOV R3, R4 ;  /* 0x0000000400030202 */ /* 0x002fe40000000f00 */
[----:B------:R-:W-:Y:S02]  /*63b0*/  @P0 LOP3.LUT R0, R5, 0xffff, RZ, 0xc0, !PT ;  /* 0x0000ffff05000812 */ /* 0x000fe400078ec0ff */
[----:B------:R-:W-:Y:S02]  /*63c0*/  @P0 R2UR UR5, R3 ;  /* 0x00000000030502ca */ /* 0x000fe400000e0000 */
[----:B------:R-:W-:Y:S11]  /*63d0*/  @P0 R2UR UR4, R0 ;  /* 0x00000000000402ca */ /* 0x000ff600000e0000 */
[----:B------:R-:W-:Y:S02]  /*63e0*/  @UP1 UMOV UR37, UR5 ;  /* 0x0000000500251c82 */ /* 0x000fe40008000000 */
[----:B------:R-:W-:Y:S01]  /*63f0*/  @UP1 UMOV UR36, UR4 ;  /* 0x0000000400241c82 */ /* 0x000fe20008000000 */
[----:B------:R-:W-:Y:S05]  /*6400*/  BRA.U !UP0, `(.L_x_109) ;  /* 0x0000000108cc7547 */ /* 0x000fea000b800000 */
[----:B------:R-:W1:Y:S01]  /*6410*/  LDCU UR9, c[0x0][0xb20] ;  /* 0x00016400ff0977ac */ /* 0x000e620008000800 */
[----:B------:R-:W-:Y:S02]  /*6420*/  UIMAD.WIDE.U32 UR4, UR62, UR59, URZ ;  /* 0x0000003b3e0472a5 */ /* 0x000fe4000f8e00ff */
[----:B------:R-:W-:Y:S02]  /*6430*/  UIMAD.WIDE.U32 UR6, UR63, UR56, URZ ;  /* 0x000000383f0672a5 */ /* 0x000fe4000f8e00ff */
[----:B------:R-:W-:Y:S02]  /*6440*/  UIMAD.WIDE.U32 UR10, UR36, UR59, URZ ;  /* 0x0000003b240a72a5 */ /* 0x000fe4000f8e00ff */
[----:B------:R-:W-:Y:S02]  /*6450*/  UISETP.NE.AND UP0, UPT, UR58, 0x1, UPT ;  /* 0x000000013a00788c */ /* 0x000fe4000bf05270 */
[----:B------:R-:W-:Y:S02]  /*6460*/  UISETP.NE.AND UP1, UPT, UR45, 0x1, UPT ;  /* 0x000000012d00788c */ /* 0x000fe4000bf25270 */
[----:B------:R-:W-:Y:S02]  /*6470*/  UISETP.NE.AND UP2, UPT, UR39, 0x1, UPT ;  /* 0x000000012700788c */ /* 0x000fe4000bf45270 */
[----:B------:R-:W-:Y:S01]  /*6480*/  UIMAD.WIDE.U32 UR12, UR37, UR56, URZ ;  /* 0x00000038250c72a5 */ /* 0x000fe2000f8e00ff */
[----:B------:R-:W-:Y:S01]  /*6490*/  UMOV UR4, UR5 ;  /* 0x0000000500047c82 */ /* 0x000fe20008000000 */
[----:B------:R-:W-:Y:S01]  /*64a0*/  UMOV UR6, UR11 ;  /* 0x0000000b00067c82 */ /* 0x000fe20008000000 */
[----:B-1----:R-:W-:Y:S03]  /*64b0*/  USHF.R.U32.HI UR8, URZ, UR9, UR4 ;  /* 0x00000009ff087299 */ /* 0x002fe60008011604 */
[----:B------:R-:W-:Y:S02]  /*64c0*/  UMOV UR4, UR7 ;  /* 0x0000000700047c82 */ /* 0x000fe40008000000 */
[----:B------:R-:W-:Y:S02]  /*64d0*/  USHF.R.U32.HI UR5, URZ, UR57, UR4 ;  /* 0x00000039ff057299 */ /* 0x000fe40008011604 */
[----:B------:R-:W-:Y:S02]  /*64e0*/  USEL UR4, UR62, UR8, !UP0 ;  /* 0x000000083e047287 */ /* 0x000fe4000c000000 */
[----:B------:R-:W-:Y:S02]  /*64f0*/  USHF.R.U32.HI UR8, URZ, UR9, UR6 ;  /* 0x00000009ff087299 */ /* 0x000fe40008011606 */
[----:B------:R-:W-:Y:S02]  /*6500*/  UIMAD.WIDE.U32 UR6, UR4, UR46, URZ ;  /* 0x0000002e040672a5 */ /* 0x000fe4000f8e00ff */
[----:B------:R-:W-:Y:S02]  /*6510*/  USEL UR9, UR63, UR5, !UP1 ;  /* 0x000000053f097287 */ /* 0x000fe4000c800000 */
[----:B------:R-:W-:Y:S02]  /*6520*/  USEL UR8, UR36, UR8, !UP0 ;  /* 0x0000000824087287 */ /* 0x000fe4000c000000 */
[----:B------:R-:W-:Y:S01]  /*6530*/  UIMAD.WIDE.U32 UR10, UR9, UR46, URZ ;  /* 0x0000002e090a72a5 */ /* 0x000fe2000f8e00ff */
[----:B------:R-:W-:Y:S01]  /*6540*/  UMOV UR6, UR7 ;  /* 0x0000000700067c82 */ /* 0x000fe20008000000 */
[----:B------:R-:W-:Y:S01]  /*6550*/  UMOV UR5, UR13 ;  /* 0x0000000d00057c82 */ /* 0x000fe20008000000 */
[----:B------:R-:W-:Y:S02]  /*6560*/  @UP2 USHF.R.U32.HI UR4, URZ, UR47, UR6 ;  /* 0x0000002fff042299 */ /* 0x000fe40008011606 */
[----:B------:R-:W-:Y:S02]  /*6570*/  USHF.R.U32.HI UR5, URZ, UR57, UR5 ;  /* 0x00000039ff057299 */ /* 0x000fe40008011605 */
[----:B------:R-:W-:Y:S02]  /*6580*/  UIMAD UR4, UR39, UR4, URZ ;  /* 0x00000004270472a4 */ /* 0x000fe4000f8e02ff */
[----:B------:R-:W-:Y:S02]  /*6590*/  USEL UR5, UR37, UR5, !UP1 ;  /* 0x0000000525057287 */ /* 0x000fe4000c800000 */
[----:B------:R-:W-:Y:S01]  /*65a0*/  UISETP.GE.AND UP0, UPT, UR8, UR4, UPT ;  /* 0x000000040800728c */ /* 0x000fe2000bf06270 */
[----:B------:R-:W-:Y:S01]  /*65b0*/  UMOV UR6, UR11 ;  /* 0x0000000b00067c82 */ /* 0x000fe20008000000 */
[----:B------:R-:W-:Y:S02]  /*65c0*/  UIMAD.WIDE.U32 UR10, UR8, UR46, URZ ;  /* 0x0000002e080a72a5 */ /* 0x000fe4000f8e00ff */
[----:B------:R-:W-:Y:S04]  /*65d0*/  @UP2 USHF.R.U32.HI UR9, URZ, UR47, UR6 ;  /* 0x0000002fff092299 */ /* 0x000fe80008011606 */
[----:B------:R-:W-:Y:S01]  /*65e0*/  UIMAD UR6, UR39, UR9, URZ ;  /* 0x00000009270672a4 */ /* 0x000fe2000f8e02ff */
[----:B------:R-:W-:Y:S03]  /*65f0*/  UMOV UR4, UR11 ;  /* 0x0000000b00047c82 */ /* 0x000fe60008000000 */
[----:B------:R-:W-:Y:S02]  /*6600*/  UISETP.GE.OR UP0, UPT, UR5, UR6, UP0 ;  /* 0x000000060500728c */ /* 0x000fe40008706670 */
[----:B------:R-:W-:Y:S02]  /*6610*/  USHF.R.U32.HI UR4, URZ, UR47, UR4 ;  /* 0x0000002fff047299 */ /* 0x000fe40008011604 */
[----:B------:R-:W-:Y:S02]  /*6620*/  UIMAD.WIDE.U32 UR6, UR5, UR46, URZ ;  /* 0x0000002e050672a5 */ /* 0x000fe4000f8e00ff */
[----:B------:R-:W-:Y:S02]  /*6630*/  USEL UR11, UR8, UR4, !UP2 ;  /* 0x00000004080b7287 */ /* 0x000fe4000d000000 */
[----:B------:R-:W-:Y:S02]  /*6640*/  UIADD3 UR6, UPT, UPT, -UR5, URZ, URZ ;  /* 0x000000ff05067290 */ /* 0x000fe4000fffe1ff */
[----:B------:R-:W-:Y:S02]  /*6650*/  UIADD3 UR10, UPT, UPT, -UR11, URZ, URZ ;  /* 0x000000ff0b0a7290 */ /* 0x000fe4000fffe1ff */
[----:B------:R-:W-:Y:S02]  /*6660*/  UIMAD UR6, UR45, UR6, UR37 ;  /* 0x000000062d0672a4 */ /* 0x000fe4000f8e0225 */
[----:B------:R-:W-:Y:S01]  /*6670*/  UIMAD UR10, UR39, UR10, UR8 ;  /* 0x0000000a270a72a4 */ /* 0x000fe2000f8e0208 */
[----:B------:R-:W-:Y:S01]  /*6680*/  @!UP0 UMOV UR4, UR7 ;  /* 0x0000000700048c82 */ /* 0x000fe20008000000 */
[----:B------:R-:W-:Y:S02]  /*6690*/  UIADD3 UR7, UPT, UPT, -UR8, URZ, URZ ;  /* 0x000000ff08077290 */ /* 0x000fe4000fffe1ff */
[----:B------:R-:W-:Y:S04]  /*66a0*/  @!UP0 USHF.R.U32.HI UR4, URZ, UR47, UR4 ;  /* 0x0000002fff048299 */ /* 0x000fe80008011604 */
[----:B------:R-:W-:Y:S04]  /*66b0*/  @!UP0 USEL UR4, UR5, UR4, !UP2 ;  /* 0x0000000405048287 */ /* 0x000fe8000d000000 */
[----:B------:R-:W-:Y:S02]  /*66c0*/  @!UP0 UIMAD UR9, UR9, UR10, UR4 ;  /* 0x0000000a090982a4 */ /* 0x000fe4000f8e0204 */
[----:B------:R-:W-:Y:S02]  /*66d0*/  @!UP0 UIADD3 UR10, UPT, UPT, UR11, -UR4, URZ ;  /* 0x800000040b0a8290 */ /* 0x000fe4000fffe0ff */
[----:B------:R-:W-:Y:S02]  /*66e0*/  UIMAD UR4, UR58, UR7, UR36 ;  /* 0x000000073a0472a4 */ /* 0x000fe4000f8e0224 */
[----:B------:R-:W-:Y:S03]  /*66f0*/  @!UP0 UIMAD UR8, UR10, UR39, UR5 ;  /* 0x000000270a0882a4 */ /* 0x000fe6000f8e0205 */
[----:B------:R-:W-:Y:S02]  /*6700*/  @!UP0 UMOV UR5, UR9 ;  /* 0x0000000900058c82 */ /* 0x000fe40008000000 */
[----:B------:R-:W-:Y:S02]  /*6710*/  UIMAD UR37, UR5, UR45, UR6 ;  /* 0x0000002d052572a4 */ /* 0x000fe4000f8e0206 */
[----:B------:R-:W-:Y:S11]  /*6720*/  UIMAD UR36, UR8, UR58, UR4 ;  /* 0x0000003a082472a4 */ /* 0x000ff6000f8e0204 */
[----:B------:R-:W-:Y:S01]  /*6730*/  @!UPT UIADD3 URZ, UPT, UPT, URZ, URZ, URZ ;  /* 0x000000fffffff290 */ /* 0x000fe2000fffe0ff */
.L_x_109:
[----:B------:R-:W-:Y:S01]  /*6740*/  UISETP.NE.AND UP0, UPT, UR38, 0x1, UPT ;  /* 0x000000012600788c */ /* 0x000fe2000bf05270 */
[----:B------:R-:W-:Y:S01]  /*6750*/  @P0 SHF.R.U32.HI R4, RZ, 0x10, R5 ;  /* 0x00000010ff040819 */ /* 0x000fe20000011605 */
[----:B------:R-:W-:Y:S01]  /*6760*/  USHF.L.U32 UR41, UR28, 0x6, URZ ;  /* 0x000000061c297899 */ /* 0x000fe200080006ff */
[----:B------:R-:W-:Y:S02]  /*6770*/  R2UR UR11, R104 ;  /* 0x00000000680b72ca */ /* 0x000fe400000e0000 */
[----:B------:R-:W-:Y:S06]  /*6780*/  @P0 R2UR UR11, R4 ;  /* 0x00000000040b02ca */ /* 0x000fec00000e0000 */
[----:B------:R-:W1:Y:S07]  /*6790*/  @!UP0 LDCU.128 UR12, c[0x0][0xb10] ;  /* 0x00016200ff0c87ac */ /* 0x000e6e0008000c00 */
[----:B------:R-:W-:Y:S01]  /*67a0*/  IMAD.U32 R104, RZ, RZ, UR11 ;  /* 0x0000000bff687e24 */ /* 0x000fe2000f8e00ff */
[----:B------:R-:W2:Y:S01]  /*67b0*/  @!UP0 LDCU UR5, c[0x0][0xb0c] ;  /* 0x00016180ff0587ac */ /* 0x000ea20008000800 */
[----:B------:R-:W3:Y:S01]  /*67c0*/  @!UP0 LDCU UR10, c[0x0][0xb20] ;  /* 0x00016400ff0a87ac */ /* 0x000ee20008000800 */
[----:B------:R-:W-:Y:S02]  /*67d0*/  UIADD3 UR11, UPT, UPT, UR49, 0x200, URZ ;  /* 0x00000200310b7890 */ /* 0x000fe4000fffe0ff */
[----:B-1----:R-:W-:Y:S02]  /*67e0*/  UIMAD.WIDE.U32 UR8, UR37, UR12, URZ ;  /* 0x0000000c250872a5 */ /* 0x002fe4000f8e00ff */
[----:B------:R-:W-:Y:S02]  /*67f0*/  UIMAD.WIDE.U32 UR6, UR36, UR15, URZ ;  /* 0x0000000f240672a5 */ /* 0x000fe4000f8e00ff */
[----:B------:R-:W-:Y:S03]  /*6800*/  @!UP0 UISETP.NE.AND UP1, UPT, UR14, 0x1, UPT ;  /* 0x000000010e00888c */ /* 0x000fe6000bf25270 */
[----:B------:R-:W-:Y:S01]  /*6810*/  @!UP0 UMOV UR4, UR9 ;  /* 0x0000000900048c82 */ /* 0x000fe20008000000 */
[----:B--2---:R-:W-:Y:S02]  /*6820*/  @!UP0 UISETP.NE.AND UP2, UPT, UR5, 0x1, UPT ;  /* 0x000000010500888c */ /* 0x004fe4000bf45270 */
[----:B------:R-:W-:Y:S01]  /*6830*/  @!UP0 USHF.R.U32.HI UR4, URZ, UR13, UR4 ;  /* 0x0000000dff048299 */ /* 0x000fe20008011604 */
[----:B------:R-:W-:Y:S02]  /*6840*/  @!UP0 UMOV UR6, UR7 ;  /* 0x0000000700068c82 */ /* 0x000fe40008000000 */
[----:B---3--:R-:W-:Y:S02]  /*6850*/  @!UP0 USHF.R.U32.HI UR6, URZ, UR10, UR6 ;  /* 0x0000000aff068299 */ /* 0x008fe40008011606 */
[----:B------:R-:W-:Y:S02]  /*6860*/  @!UP0 USEL UR7, UR37, UR4, !UP2 ;  /* 0x0000000425078287 */ /* 0x000fe4000d000000 */
[----:B------:R-:W-:Y:S04]  /*6870*/  @!UP0 USEL UR6, UR36, UR6, !UP1 ;  /* 0x0000000624068287 */ /* 0x000fe8000c800000 */
[----:B------:R-:W-:Y:S02]  /*6880*/  @!UP0 UIADD3 UR4, UPT, UPT, -UR7, UR6, URZ ;  /* 0x0000000607048290 */ /* 0x000fe4000fffe1ff */
[----:B------:R-:W-:Y:S02]  /*6890*/  @!UP0 UIADD3 UR6, UPT, UPT, UR7, -UR6, URZ ;  /* 0x8000000607068290 */ /* 0x000fe4000fffe0ff */
[----:B------:R-:W-:Y:S02]  /*68a0*/  @!UP0 UIMAD UR37, UR4, UR5, UR37 ;  /* 0x00000005042582a4 */ /* 0x000fe4000f8e0225 */
[----:B------:R-:W-:Y:S02]  /*68b0*/  @!UP0 UIMAD UR36, UR6, UR14, UR36 ;  /* 0x0000000e062482a4 */ /* 0x000fe4000f8e0224 */
[----:B------:R-:W-:Y:S09]  /*68c0*/  ULOP3.LUT UP0, URZ, UR11, 0x1b0, URZ, 0xc0, !UPT ;  /* 0x000001b00bff7892 */ /* 0x000ff2000f80c0ff */
[----:B------:R-:W-:Y:S05]  /*68d0*/  BRA.U !UP0, `(.L_x_110) ;  /* 0x00000001087c7547 */ /* 0x000fea000b800000 */
[----:B------:R-:W1:Y:S01]  /*68e0*/  LDCU.64 UR8, c[0x4][0x80] ;  /* 0x01001000ff0877ac */ /* 0x000e620008000a00 */
[----:B------:R-:W-:Y:S01]  /*68f0*/  MOV R16, 0x0 ;  /* 0x0000000000107802 */ /* 0x000fe20000000f00 */
[----:B------:R-:W-:Y:S02]  /*6900*/  HFMA2 R12, -RZ, RZ, 0, 5.9604644775390625e-08 ;  /* 0x00000001ff0c7431 */ /* 0x000fe400000001ff */
[----:B------:R-:W-:Y:S01]  /*6910*/  IMAD.MOV.U32 R8, RZ, RZ, 0x70 ;  /* 0x00000070ff087424 */ /* 0x000fe200078e00ff */
[----:B------:R2:W3:Y:S01]  /*6920*/  LDC.64 R14, c[0x4][R16] ;  /* 0x01000000100e7b82 */ /* 0x0004e20000000a00 */
[----:B------:R-:W4:Y:S01]  /*6930*/  LDCU.64 UR6, c[0x4][0x88] ;  /* 0x01001100ff0677ac */ /* 0x000f220008000a00 */
[----:B------:R-:W-:Y:S01]  /*6940*/  IMAD.MOV.U32 R13, RZ, RZ, RZ ;  /* 0x000000ffff0d7224 */ /* 0x000fe200078e00ff */
[----:B------:R-:W2:Y:S01]  /*6950*/  LDCU.64 UR4, c[0x4][0x8] ;  /* 0x01000100ff0477ac */ /* 0x000ea20008000a00 */
[----:B-1----:R-:W-:Y:S01]  /*6960*/  MOV R5, UR9 ;  /* 0x0000000900057c02 */ /* 0x002fe20008000f00 */
[----:B------:R-:W-:Y:S01]  /*6970*/  IMAD.U32 R4, RZ, RZ, UR8 ;  /* 0x00000008ff047e24 */ /* 0x000fe2000f8e00ff */
[----:B----4-:R-:W-:Y:S01]  /*6980*/  MOV R7, UR7 ;  /* 0x0000000700077c02 */ /* 0x010fe20008000f00 */
[----:B------:R-:W-:Y:S01]  /*6990*/  IMAD.U32 R6, RZ, RZ, UR6 ;  /* 0x00000006ff067e24 */ /* 0x000fe2000f8e00ff */
[----:B--2---:R-:W-:Y:S01]  /*69a0*/  MOV R11, UR5 ;  /* 0x00000005000b7c02 */ /* 0x004fe20008000f00 */
[----:B------:R-:W-:Y:S02]  /*69b0*/  IMAD.U32 R10, RZ, RZ, UR4 ;  /* 0x00000004ff0a7e24 */ /* 0x000fe4000f8e00ff */
[----:B------:R-:W-:Y:S07]  /*69c0*/  LEPC R20, `(.L_x_111) ;  /* 0x000000001014794e */ /* 0x000fee0000000000 */
[----:B---3-5:R-:W-:Y:S05]  /*69d0*/  CALL.ABS.NOINC R14 ;  /* 0x000000000e007343 */ /* 0x028fea0003c00000 */
.L_x_111:
[----:B------:R-:W1:Y:S01]  /*69e0*/  LDCU.64 UR8, c[0x4][0x80] ;  /* 0x01001000ff0877ac */ /* 0x000e620008000a00 */
[----:B------:R-:W2:Y:S01]  /*69f0*/  LDC.64 R16, c[0x4][R16] ;  /* 0x0100000010107b82 */ /* 0x000ea20000000a00 */
[----:B------:R-:W-:Y:S02]  /*6a00*/  HFMA2 R12, -RZ, RZ, 0, 5.9604644775390625e-08 ;  /* 0x00000001ff0c7431 */ /* 0x000fe400000001ff */
[----:B------:R-:W-:Y:S02]  /*6a10*/  IMAD.MOV.U32 R8, RZ, RZ, 0x70 ;  /* 0x00000070ff087424 */ /* 0x000fe400078e00ff */
[----:B------:R-:W-:Y:S01]  /*6a20*/  IMAD.MOV.U32 R13, RZ, RZ, RZ ;  /* 0x000000ffff0d7224 */ /* 0x000fe200078e00ff */
[----:B------:R-:W3:Y:S01]  /*6a30*/  LDCU.64 UR6, c[0x4][0x88] ;  /* 0x01001100ff0677ac */ /* 0x000ee20008000a00 */
[----:B------:R-:W4:Y:S01]  /*6a40*/  LDCU.64 UR4, c[0x4][0x8] ;  /* 0x01000100ff0477ac */ /* 0x000f220008000a00 */
[----:B-1----:R-:W-:Y:S02]  /*6a50*/  MOV R4, UR8 ;  /* 0x0000000800047c02 */ /* 0x002fe40008000f00 */
[----:B------:R-:W-:Y:S02]  /*6a60*/  MOV R5, UR9 ;  /* 0x0000000900057c02 */ /* 0x000fe40008000f00 */
[----:B---3--:R-:W-:Y:S01]  /*6a70*/  MOV R7, UR7 ;  /* 0x0000000700077c02 */ /* 0x008fe20008000f00 */
[----:B------:R-:W-:Y:S01]  /*6a80*/  IMAD.U32 R6, RZ, RZ, UR6 ;  /* 0x00000006ff067e24 */ /* 0x000fe2000f8e00ff */
[----:B----4-:R-:W-:Y:S01]  /*6a90*/  MOV R11, UR5 ;  /* 0x00000005000b7c02 */ /* 0x010fe20008000f00 */
[----:B------:R-:W-:Y:S02]  /*6aa0*/  IMAD.U32 R10, RZ, RZ, UR4 ;  /* 0x00000004ff0a7e24 */ /* 0x000fe4000f8e00ff */
[----:B------:R-:W-:Y:S07]  /*6ab0*/  LEPC R20, `(.L_x_110) ;  /* 0x000000001014794e */ /* 0x000fee0000000000 */
[----:B--2---:R-:W-:Y:S05]  /*6ac0*/  CALL.ABS.NOINC R16 ;  /* 0x0000000010007343 */ /* 0x004fea0003c00000 */
.L_x_110:
[----:B------:R-:W-:Y:S02]  /*6ad0*/  R2UR UR6, R95 ;  /* 0x000000005f0672ca */ /* 0x000fe400000e0000 */
[----:B------:R-:W-:Y:S02]  /*6ae0*/  R2UR UR5, R90 ;  /* 0x000000005a0572ca */ /* 0x000fe400000e0000 */
[----:B------:R-:W-:Y:S02]  /*6af0*/  R2UR UR4, R89 ;  /* 0x00000000590472ca */ /* 0x000fe400000e0000 */
[----:B------:R-:W-:Y:S02]  /*6b00*/  ISETP.NE.U32.AND P4, PT, R78, RZ, PT ;  /* 0x000000ff4e00720c */ /* 0x000fe40003f85070 */
[----:B------:R-:W-:Y:S02]  /*6b10*/  ISETP.NE.U32.AND P2, PT, RZ, UR60, PT ;  /* 0x0000003cff007c0c */ /* 0x000fe4000bf45070 */
[----:B------:R-:W-:Y:S02]  /*6b20*/  ISETP.NE.AND.EX P4, PT, R79, RZ, PT, P4 ;  /* 0x000000ff4f00720c */ /* 0x000fe40003f85340 */
[----:B------:R-:W-:Y:S01]  /*6b30*/  ISETP.NE.AND.EX P2, PT, RZ, UR61, PT, P2 ;  /* 0x0000003dff007c0c */ /* 0x000fe2000bf45320 */
[----:B------:R-:W-:Y:S02]  /*6b40*/  UISETP.NE.AND UP2, UPT, UR6, URZ, UPT ;  /* 0x000000ff0600728c */ /* 0x000fe4000bf45270 */
[----:B------:R-:W-:Y:S04]  /*6b50*/  UISETP.NE.U32.AND UP0, UPT, UR5, URZ, UPT ;  /* 0x000000ff0500728c */ /* 0x000fe8000bf05070 */
[----:B------:R-:W-:Y:S01]  /*6b60*/  UISETP.NE.AND.EX UP1, UPT, UR4, URZ, UPT, UP0 ;  /* 0x000000ff0400728c */ /* 0x000fe2000bf25300 */
[----:B------:R-:W-:Y:S01]  /*6b70*/  PLOP3.LUT P1, PT, PT, PT, UP2, 0x80, 0x8 ;  /* 0x000000000008781c */ /* 0x000fe20003f2f028 */
[----:B------:R-:W-:Y:S03]  /*6b80*/  UPLOP3.LUT UP0, UPT, UPT, UPT, UPT, 0x40, 0x4 ;  /* 0x000000000004789c */ /* 0x000fe60003f0e870 */
[----:B------:R-:W-:Y:S06]  /*6b90*/  @UP2 UPLOP3.LUT UP0, UPT, UPT, UPT, UP1, 0x80, 0x8 ;  /* 0x000000000008289c */ /* 0x000fec0003f0f010 */
[----:B------:R-:W-:Y:S01]  /*6ba0*/  PLOP3.LUT P0, PT, PT, PT, UP0, 0x80, 0x8 ;  /* 0x000000000008781c */ /* 0x000fe20003f0f008 */
[----:B------:R-:W-:Y:S01]  /*6bb0*/  @!UPT UIADD3 URZ, UPT, UPT, URZ, URZ, URZ ;  /* 0x000000fffffff290 */ /* 0x000fe2000fffe0ff */
[----:B------:R-:W-:Y:S11]  /*6bc0*/  BRA.U !UP1, `(.L_x_112) ;  /* 0x0000000109407547 */ /* 0x000ff6000b800000 */
[----:B------:R-:W-:Y:S01]  /*6bd0*/  UISETP.NE.U32.AND UP0, UPT, UR60, URZ, UPT ;  /* 0x000000ff3c00728c */ /* 0x000fe2000bf05070 */
[----:B------:R-:W-:Y:S01]  /*6be0*/  R2UR UR6, R90 ;  /* 0x000000005a0672ca */ /* 0x000fe200000e0000 */
[----:B------:R-:W1:Y:S01]  /*6bf0*/  LDCU.64 UR8, c[0x0][0x358] ;  /* 0x00006b00ff0877ac */ /* 0x000e620008000a00 */
[----:B------:R-:W-:Y:S02]  /*6c00*/  HFMA2 R87, -RZ, RZ, 0, 5.9604644775390625e-08 ;  /* 0x00000001ff577431 */ /* 0x000fe400000001ff */
[----:B------:R-:W-:Y:S01]  /*6c10*/  IMAD.MOV.U32 R0, RZ, RZ, 0x1 ;  /* 0x00000001ff007424 */ /* 0x000fe200078e00ff */
[----:B------:R-:W-:Y:S06]  /*6c20*/  UISETP.NE.AND.EX UP0, UPT, UR61, URZ, UPT, UP0 ;  /* 0x000000ff3d00728c */ /* 0x000fec000bf05300 */
[----:B------:R-:W-:Y:S05]  /*6c30*/  PLOP3.LUT P3, PT, PT, PT, UP0, 0x80, 0x8 ;  /* 0x000000000008781c */ /* 0x000fea0003f6f008 */
[----:B------:R-:W2:Y:S01]  /*6c40*/  @UP0 LDCU.64 UR4, c[0x0][0x888] ;  /* 0x00011100ff0407ac */ /* 0x000ea20008000a00 */
[----:B------:R-:W-:Y:S07]  /*6c50*/  @UP0 UIMAD UR6, UR53, UR6, URZ ;  /* 0x00000006350602a4 */ /* 0x000fee000f8e02ff */
[----:B------:R-:W-:Y:S01]  /*6c60*/  @!P3 PRMT R87, R0, 0x7610, R87 ;  /* 0x000076100057b816 */ /* 0x000fe20000000057 */
[----:B--2---:R-:W-:Y:S06]  /*6c70*/  @UP0 UIMAD.WIDE UR4, UR6, 0x4, UR4 ;  /* 0x00000004060408a5 */ /* 0x004fec000f8e0204 */
[----:B------:R-:W-:Y:S02]  /*6c80*/  IMAD.U32 R4, RZ, RZ, UR4 ;  /* 0x00000004ff047e24 */ /* 0x000fe4000f8e00ff */
[----:B------:R-:W-:Y:S03]  /*6c90*/  IMAD.U32 R5, RZ, RZ, UR5 ;  /* 0x00000005ff057e24 */ /* 0x000fe6000f8e00ff */
[----:B------:R-:W2:Y:S02]  /*6ca0*/  @!UP0 LDCU UR4, c[0x0][0x880] ;  /* 0x00011000ff0487ac */ /* 0x000ea40008000800 */
[----:B-1---5:R1:W5:Y:S02]  /*6cb0*/  @P3 LDG.E R41, desc[UR8][R4.64] ;  /* 0x0000000804293981 */ /* 0x022364000c1e1900 */
[----:B-12---:R-:W-:Y:S02]  /*6cc0*/  @!P3 MOV R41, UR4 ;  /* 0x000000040029bc02 */ /* 0x006fe40008000f00 */
.L_x_112:
[----:B------:R-:W-:Y:S05]  /*6cd0*/  @!P4 BRA `(.L_x_113) ;  /* 0x000000000024c947 */ /* 0x000fea0003800000 */
[----:B------:R-:W-:Y:S01]  /*6ce0*/  ISETP.NE.U32.AND P3, PT, R76, RZ, PT ;  /* 0x000000ff4c00720c */ /* 0x000fe20003f65070 */
[----:B------:R-:W1:Y:S03]  /*6cf0*/  LDCU.64 UR4, c[0x0][0x358] ;  /* 0x00006b00ff0477ac */ /* 0x000e660008000a00 */
[----:B------:R-:W-:Y:S11]  /*6d00*/  ISETP.NE.AND.EX P3, PT, R77, RZ, PT, P3 ;  /* 0x000000ff4d00720c */ /* 0x000ff60003f65330 */
[----:B------:R-:W-:Y:S02]  /*6d10*/  @!UPT UIADD3 URZ, UPT, UPT, URZ, URZ, URZ ;  /* 0x000000fffffff290 */ /* 0x000fe4000fffe0ff */
[----:B------:R-:W2:Y:S01]  /*6d20*/  @P3 LDC.64 R4, c[0x0][0x8a8] ;  /* 0x00022a00ff043b82 */ /* 0x000ea20000000a00 */
[----:B------:R-:W-:Y:S04]  /*6d30*/  @P3 IMAD R0, R78, UR53, RZ ;  /* 0x000000354e003c24 */ /* 0x000fe8000f8e02ff */
[----:B--2---:R-:W-:Y:S05]  /*6d40*/  @P3 IMAD.WIDE R4, R0, 0x4, R4 ;  /* 0x0000000400043825 */ /* 0x004fea00078e0204 */
[----:B-1---5:R1:W5:Y:S02]  /*6d50*/  @P3 LDG.E R38, desc[UR4][R4.64] ;  /* 0x0000000404263981 */ /* 0x022364000c1e1900 */
[----:B-1----:R-:W2:Y:S02]  /*6d60*/  @!P3 LDC R38, c[0x0][0x8a0] ;  /* 0x00022800ff26bb82 */ /* 0x002ea40000000800 */
.L_x_113:
[----:B-----5:R-:W-:Y:S01]  /*6d70*/  FSETP.NEU.AND P4, PT, R41, RZ, PT ;  /* 0x000000ff2900720b */ /* 0x020fe20003f8d000 */
[----:B------:R-:W1:Y:S01]  /*6d80*/  LDCU.128 UR8, c[0x0][0xa80] ;  /* 0x00015000ff0877ac */ /* 0x000e620008000c00 */
[----:B------:R-:W-:Y:S01]  /*6d90*/  SEL R5, RZ, 0xffffffff, P2 ;  /* 0xffffffffff057807 */ /* 0x000fe20001000000 */
[----:B------:R-:W-:Y:S01]  /*6da0*/  IMAD.U32 R114, RZ, RZ, UR50 ;  /* 0x00000032ff727e24 */ /* 0x000fe2000f8e00ff */
[----:B------:R-:W-:Y:S01]  /*6db0*/  @P1 LOP3.LUT P2, RZ, R87, 0xff, RZ, 0xc0, !PT ;  /* 0x000000ff57ff1812 */ /* 0x000fe2000784c0ff */
[----:B------:R-:W-:Y:S01]  /*6dc0*/  IMAD.SHL.U32 R101, R97, 0x10, RZ ;  /* 0x0000001061657824 */ /* 0x000fe200078e00ff */
[----:B------:R-:W-:Y:S01]  /*6dd0*/  @P1 SEL R4, RZ, 0xffffffff, P4 ;  /* 0xffffffffff041807 */ /* 0x000fe20002000000 */
[----:B------:R-:W-:Y:S01]  /*6de0*/  IMAD.SHL.U32 R114, R114, 0x2000, RZ ;  /* 0x0000200072727824 */ /* 0x000fe200078e00ff */
[----:B------:R-:W-:Y:S01]  /*6df0*/  LEA R108, R36, UR49, 0x3 ;  /* 0x00000031246c7c11 */ /* 0x000fe2000f8e18ff */
[----:B------:R-:W-:Y:S01]  /*6e00*/  ULOP3.LUT UR4, UR55, 0x1, URZ, 0x3c, !UPT ;  /* 0x0000000137047892 */ /* 0x000fe2000f8e3cff */
[----:B------:R-:W-:Y:S01]  /*6e10*/  @P0 SEL R4, R5, R4, !P2 ;  /* 0x0000000405040207 */ /* 0x000fe20005000000 */
[----:B------:R-:W-:Y:S01]  /*6e20*/  USHF.L.U32 UR12, UR52, 0x7, URZ ;  /* 0x00000007340c7899 */ /* 0x000fe200080006ff */
[----:B------:R-:W-:Y:S01]  /*6e30*/  SHF.L.U32 R3, R85, 0x1f, RZ ;  /* 0x0000001f55037819 */ /* 0x000fe200000006ff */
[----:B------:R-:W-:Y:S01]  /*6e40*/  IMAD.IADD R112, R99, 0x1, R114 ;  /* 0x0000000163707824 */ /* 0x000fe200078e0272 */
[----:B------:R-:W-:Y:S01]  /*6e50*/  @P1 LOP3.LUT R4, R4, 0x1, RZ, 0xc0, !PT ;  /* 0x0000000104041812 */ /* 0x000fe200078ec0ff */
[----:B------:R-:W-:Y:S01]  /*6e60*/  IMAD.U32 R46, RZ, RZ, UR4 ;  /* 0x00000004ff2e7e24 */ /* 0x000fe2000f8e00ff */
[----:B------:R-:W-:Y:S01]  /*6e70*/  R2UR UR6, R92 ;  /* 0x000000005c0672ca */ /* 0x000fe200000e0000 */
[----:B------:R-:W-:Y:S01]  /*6e80*/  IMAD.U32 R107, RZ, RZ, UR12 ;  /* 0x0000000cff6b7e24 */ /* 0x000fe2000f8e00ff */
[----:B------:R-:W-:Y:S01]  /*6e90*/  ISETP.NE.U32.OR P6, PT, R4, 0x1, !P1 ;  /* 0x000000010400780c */ /* 0x000fe20004fc5470 */
[----:B------:R-:W-:Y:S01]  /*6ea0*/  IMAD.U32 R4, RZ, RZ, UR50 ;  /* 0x00000032ff047e24 */ /* 0x000fe2000f8e00ff */
[----:B-1----:R-:W-:Y:S01]  /*6eb0*/  UIMAD.WIDE.U32 UR4, UR12, UR9, URZ ;  /* 0x000000090c0472a5 */ /* 0x002fe2000f8e00ff */
[----:B------:R-:W-:Y:S01]  /*6ec0*/  R2UR UR13, R91 ;  /* 0x000000005b0d72ca */ /* 0x000fe200000e0000 */
[----:B------:R-:W-:Y:S01]  /*6ed0*/  UISETP.NE.AND UP0, UPT, UR8, 0x1, UPT ;  /* 0x000000010800788c */ /* 0x000fe2000bf05270 */
[----:B------:R-:W-:Y:S01]  /*6ee0*/  PLOP3.LUT P3, PT, PT, PT, UP1, 0x80, 0x8 ;  /* 0x000000000008781c */ /* 0x000fe20003f6f018 */
[----:B------:R-:W-:Y:S01]  /*6ef0*/  IMAD.SHL.U32 R100, R96, 0x10, RZ ;  /* 0x0000001060647824 */ /* 0x000fe200078e00ff */
[----:B------:R-:W-:Y:S01]  /*6f00*/  LEA R0, R4, UR49, 0x3 ;  /* 0x0000003104007c11 */ /* 0x000fe2000f8e18ff */
[----:B------:R-:W-:Y:S01]  /*6f10*/  IMAD.IADD R103, R112, 0x1, R101 ;  /* 0x0000000170677824 */ /* 0x000fe200078e0265 */
[----:B------:R-:W-:Y:S01]  /*6f20*/  UMOV UR4, UR5 ;  /* 0x0000000500047c82 */ /* 0x000fe20008000000 */
[----:B------:R-:W-:Y:S01]  /*6f30*/  LOP3.LUT P5, R109, R87, 0xff, RZ, 0xc0, !PT ;  /* 0x000000ff576d7812 */ /* 0x000fe200078ac0ff */
[----:B------:R-:W-:Y:S01]  /*6f40*/  USHF.R.U32.HI UR4, URZ, UR10, UR4 ;  /* 0x0000000aff047299 */ /* 0x000fe20008011604 */
[----:B------:R-:W-:Y:S01]  /*6f50*/  SEL R4, RZ, 0xffffffff, P4 ;  /* 0xffffffffff047807 */ /* 0x000fe20002000000 */
[----:B------:R-:W-:Y:S01]  /*6f60*/  BSSY B1, `(.L_x_114) ;  /* 0x000003f000017945 */ /* 0x000fe20003800000 */
[----:B------:R-:W-:Y:S01]  /*6f70*/  @P6 SHF.L.U32 R7, R46, 0x1f, RZ ;  /* 0x0000001f2e076819 */ /* 0x000fe200000006ff */
[----:B------:R-:W-:Y:S01]  /*6f80*/  USEL UR4, UR12, UR4, !UP0 ;  /* 0x000000040c047287 */ /* 0x000fe2000c000000 */
[----:B------:R-:W-:Y:S01]  /*6f90*/  IMAD.MOV.U32 R113, RZ, RZ, 0x1 ;  /* 0x00000001ff717424 */ /* 0x000fe200078e00ff */
[----:B------:R-:W-:Y:S01]  /*6fa0*/  UISETP.NE.AND UP0, UPT, UR11, 0x1, UPT ;  /* 0x000000010b00788c */ /* 0x000fe2000bf05270 */
[----:B------:R-:W1:Y:S01]  /*6fb0*/  @P6 SYNCS.PHASECHK.TRANS64.TRYWAIT P1, [R0+URZ+0x140], R7 ;  /* 0x00014007000065a7 */ /* 0x000e6200080211ff */
[----:B------:R-:W-:Y:S01]  /*6fc0*/  IMAD.IADD R39, R37, 0x1, R2 ;  /* 0x0000000125277824 */ /* 0x000fe200078e0202 */
[----:B------:R-:W-:Y:S01]  /*6fd0*/  UIMAD.WIDE.U32 UR6, UR4, UR6, URZ ;  /* 0x00000006040672a5 */ /* 0x000fe2000f8e00ff */
[----:B------:R-:W-:Y:S01]  /*6fe0*/  IMAD.U32 R106, RZ, RZ, UR4 ;  /* 0x00000004ff6a7e24 */ /* 0x000fe2000f8e00ff */
[----:B------:R-:W-:Y:S01]  /*6ff0*/  @P3 SEL R4, R5, R4, !P5 ;  /* 0x0000000405043207 */ /* 0x000fe20006800000 */
[----:B------:R-:W-:Y:S01]  /*7000*/  IMAD R8, RZ, RZ, -UR4 ;  /* 0x80000004ff087e24 */ /* 0x000fe2000f8e02ff */
[----:B------:R-:W-:Y:S01]  /*7010*/  PLOP3.LUT P2, PT, PT, PT, UP0, 0x80, 0x8 ;  /* 0x000000000008781c */ /* 0x000fe20003f4f008 */
[----:B------:R-:W-:Y:S01]  /*7020*/  IMAD.U32 R105, RZ, RZ, UR4 ;  /* 0x00000004ff697e24 */ /* 0x000fe2000f8e00ff */
[----:B------:R-:W-:Y:S01]  /*7030*/  LOP3.LUT R4, R4, 0x1, RZ, 0xc0, !PT ;  /* 0x0000000104047812 */ /* 0x000fe200078ec0ff */
[----:B------:R-:W-:Y:S01]  /*7040*/  UMOV UR5, UR7 ;  /* 0x0000000700057c82 */ /* 0x000fe20008000000 */
[----:B------:R-:W-:Y:S01]  /*7050*/  IMAD R107, R8, UR8, R107 ;  /* 0x00000008086b7c24 */ /* 0x000fe2000f8e026b */
[----:B------:R-:W-:Y:S01]  /*7060*/  USHF.R.U32.HI UR5, URZ, UR13, UR5 ;  /* 0x0000000dff057299 */ /* 0x000fe20008011605 */
[----:B------:R-:W-:Y:S01]  /*7070*/  P2R R111, PR, RZ, 0x40 ;  /* 0x00000040ff6f7803 */ /* 0x000fe20000000000 */
[----:B------:R-:W-:Y:S01]  /*7080*/  IMAD.U32 R116, RZ, RZ, UR50 ;  /* 0x00000032ff747e24 */ /* 0x000fe2000f8e00ff */
[----:B------:R-:W-:Y:S02]  /*7090*/  CS2R R74, SRZ ;  /* 0x00000000004a7805 */ /* 0x000fe4000001ff00 */
[----:B------:R-:W-:Y:S01]  /*70a0*/  CS2R R72, SRZ ;  /* 0x0000000000487805 */ /* 0x000fe2000001ff00 */
[----:B------:R3:W4:Y:S01]  /*70b0*/  SYNCS.PHASECHK.TRANS64.TRYWAIT P0, [R108+URZ+0x190], R3 ;  /* 0x000190036c0075a7 */ /* 0x00072200080011ff */
[----:B------:R-:W-:Y:S01]  /*70c0*/  SEL R106, R106, UR5, !P2 ;  /* 0x000000056a6a7c07 */ /* 0x000fe2000d000000 */
[----:B------:R-:W-:Y:S01]  /*70d0*/  IMAD.IADD R102, R112, 0x1, R100 ;  /* 0x0000000170667824 */ /* 0x000fe200078e0264 */
[----:B------:R-:W-:Y:S01]  /*70e0*/  ISETP.NE.U32.AND P2, PT, R4, 0x1, PT ;  /* 0x000000010400780c */ /* 0x000fe20003f45070 */
[----:B------:R-:W-:Y:S01]  /*70f0*/  IMAD.IADD R47, R98, 0x1, R103 ;  /* 0x00000001622f7824 */ /* 0x000fe200078e0267 */
[----:B------:R-:W-:Y:S01]  /*7100*/  CS2R R66, SRZ ;  /* 0x0000000000427805 */ /* 0x000fe2000001ff00 */
[----:B------:R-:W-:Y:S01]  /*7110*/  IMAD.MOV R6, RZ, RZ, -R106 ;  /* 0x000000ffff067224 */ /* 0x000fe200078e0a6a */
[----:B------:R-:W-:Y:S02]  /*7120*/  P2R R115, PR, RZ, 0x4 ;  /* 0x00000004ff737803 */ /* 0x000fe40000000000 */
[----:B------:R-:W-:Y:S02]  /*7130*/  CS2R R64, SRZ ;  /* 0x0000000000407805 */ /* 0x000fe4000001ff00 */
[----:B------:R-:W-:Y:S01]  /*7140*/  CS2R R58, SRZ ;  /* 0x00000000003a7805 */ /* 0x000fe2000001ff00 */
[----:B------:R-:W-:Y:S01]  /*7150*/  IMAD R105, R6, UR11, R105 ;  /* 0x0000000b06697c24 */ /* 0x000fe2000f8e0269 */
[----:B------:R-:W-:Y:S02]  /*7160*/  CS2R R56, SRZ ;  /* 0x0000000000387805 */ /* 0x000fe4000001ff00 */
[----:B------:R-:W-:Y:S02]  /*7170*/  CS2R R50, SRZ ;  /* 0x0000000000327805 */ /* 0x000fe4000001ff00 */
[----:B------:R-:W-:Y:S02]  /*7180*/  CS2R R48, SRZ ;  /* 0x0000000000307805 */ /* 0x000fe4000001ff00 */
[----:B-1----:R-:W-:Y:S01]  /*7190*/  @P6 SEL R113, RZ, 0x1, !P1 ;  /* 0x00000001ff716807 */ /* 0x002fe20004800000 */
[----:B---3--:R-:W-:Y:S06]  /*71a0*/  @!P6 BRA `(.L_x_115) ;  /* 0x000000000068e947 */ /* 0x008fec0003800000 */
[----:B------:R-:W-:Y:S01]  /*71b0*/  ISETP.NE.AND P1, PT, R113, RZ, PT ;  /* 0x000000ff7100720c */ /* 0x000fe20003f25270 */
[----:B------:R-:W-:Y:S01]  /*71c0*/  BSSY B0, `(.L_x_116) ;  /* 0x000000d000007945 */ /* 0x000fe20003800000 */
[----:B------:R-:W-:Y:S02]  /*71d0*/  CS2R R50, SRZ ;  /* 0x0000000000327805 */ /* 0x000fe4000001ff00 */
[----:B------:R-:W-:Y:S02]  /*71e0*/  CS2R R48, SRZ ;  /* 0x0000000000307805 */ /* 0x000fe4000001ff00 */
[----:B------:R-:W-:Y:S02]  /*71f0*/  CS2R R58, SRZ ;  /* 0x00000000003a7805 */ /* 0x000fe4000001ff00 */
[----:B------:R-:W-:Y:S02]  /*7200*/  CS2R R56, SRZ ;  /* 0x0000000000387805 */ /* 0x000fe4000001ff00 */
[----:B------:R-:W-:Y:S02]  /*7210*/  CS2R R66, SRZ ;  /* 0x0000000000427805 */ /* 0x000fe4000001ff00 */
[----:B------:R-:W-:Y:S02]  /*7220*/  CS2R R64, SRZ ;  /* 0x0000000000407805 */ /* 0x000fe4000001ff00 */
[----:B------:R-:W-:Y:S02]  /*7230*/  CS2R R74, SRZ ;  /* 0x00000000004a7805 */ /* 0x000fe4000001ff00 */
[----:B------:R-:W-:Y:S01]  /*7240*/  CS2R R72, SRZ ;  /* 0x0000000000487805 */ /* 0x000fe2000001ff00 */
[----:B------:R-:W-:Y:S06]  /*7250*/  @P1 BRA `(.L_x_117) ;  /* 0x00000000000c1947 */ /* 0x000fec0003800000 */
[----:B------:R-:W-:Y:S04]  /*7260*/  SHF.L.U32 R5, R46, 0x1f, RZ ;  /* 0x0000001f2e057819 */ /* 0x000fe800000006ff */
[----:B------:R-:W1:Y:S02]  /*7270*/  SYNCS.PHASECHK.TRANS64.TRYWAIT P1, [R0+URZ+0x140], R5 ;  /* 0x00014005000075a7 */ /* 0x000e6400080211ff */
[----:B-1----:R-:W-:Y:S05]  /*7280*/  @!P1 BRA `(.L_x_118) ;  /* 0x0000002800d49947 */ /* 0x002fea0003800000 */
.L_x_117:
[----:B------:R-:W-:Y:S05]  /*7290*/  BSYNC B0 ;  /* 0x0000000000007941 */ /* 0x000fea0003800000 */
.L_x_116:
[----:B------:R-:W-:Y:S01]  /*72a0*/  ISETP.NE.AND P1, PT, R115, RZ, PT ;  /* 0x000000ff7300720c */ /* 0x000fe20003f25270 */
[----:B------:R-:W-:Y:S04]  /*72b0*/  UIADD3 UR4, UPT, UPT, UR50, 0x1, URZ ;  /* 0x0000000132047890 */ /* 0x000fe8000fffe0ff */
[----:B------:R-:W-:Y:S04]  /*72c0*/  UISETP.NE.AND UP0, UPT, UR4, 0x3, UPT ;  /* 0x000000030400788c */ /* 0x000fe8000bf05270 */
[----:B------:R-:W-:Y:S02]  /*72d0*/  USEL UR5, URZ, 0x1, UP0 ;  /* 0x00000001ff057887 */ /* 0x000fe40008000000 */
[----:B------:R-:W-:Y:S02]  /*72e0*/  USEL UR4, UR4, URZ, UP0 ;  /* 0x000000ff04047287 */ /* 0x000fe40008000000 */
[----:B------:R3:W1:Y:S02]  /*72f0*/  @P1 LDS.128 R48, [R112] ;  /* 0x0000000070301984 */ /* 0x0006640000000c00 */
[----:B------:R-:W-:Y:S02]  /*7300*/  LOP3.LUT R46, R46, UR5, RZ, 0x3c, !PT ;  /* 0x000000052e2e7c12 */ /* 0x000fe4000f8e3cff */
[----:B------:R3:W1:Y:S01]  /*7310*/  @P1 LDS.128 R56, [R103+0x10] ;  /* 0x0000100067381984 */ /* 0x0006620000000c00 */
[----:B------:R-:W-:Y:S03]  /*7320*/  IMAD.U32 R116, RZ, RZ, UR4 ;  /* 0x00000004ff747e24 */ /* 0x000fe6000f8e00ff */
[----:B------:R3:W1:Y:S04]  /*7330*/  @P1 LDS.128 R64, [R102+0x20] ;  /* 0x0000200066401984 */ /* 0x0006680000000c00 */
[----:B------:R3:W1:Y:S02]  /*7340*/  @P1 LDS.128 R72, [R47+0x10] ;  /* 0x000010002f481984 */ /* 0x0006640000000c00 */
.L_x_115:
[----:B------:R-:W-:Y:S05]  /*7350*/  BSYNC B1 ;  /* 0x0000000000017941 */ /* 0x000fea0003800000 */
.L_x_114:
[----:B-1----:R-:W-:Y:S04]  /*7360*/  SHF.R.U32.HI R5, RZ, 0x15, R39 ;  /* 0x00000015ff057819 */ /* 0x002fe80000011627 */
[----:B------:R-:W-:Y:S01]  /*7370*/  LOP3.LUT P1, RZ, R5, 0x3, R88, 0x48, !PT ;  /* 0x0000000305ff7812 */ /* 0x000fe20007824858 */
[----:B------:R-:W-:Y:S01]  /*7380*/  @!UPT UIADD3 URZ, UPT, UPT, URZ, URZ, URZ ;  /* 0x000000fffffff290 */ /* 0x000fe2000fffe0ff */
[----:B----4-:R-:W-:Y:S11]  /*7390*/  @P0 BRA `(.L_x_119) ;  /* 0x0000000000080947 */ /* 0x010ff60003800000 */
[----:B------:R-:W1:Y:S02]  /*73a0*/  SYNCS.PHASECHK.TRANS64.TRYWAIT P0, [R108+URZ+0x190], R3 ;  /* 0x000190036c0075a7 */ /* 0x000e6400080011ff */
[----:B-1----:R-:W-:Y:S05]  /*73b0*/  @!P0 BRA `(.L_x_120) ;  /* 0x00000028009c8947 */ /* 0x002fea0003800000 */
.L_x_119:
[----:B------:R-:W-:Y:S05]  /*73c0*/  @!P1 BRA `(.L_x_121) ;  /* 0x0000000000409947 */ /* 0x000fea0003800000 */
[----:B------:R-:W4:Y:S01]  /*73d0*/  LDCU.64 UR8, c[0x4][0x70] ;  /* 0x01000e00ff0877ac */ /* 0x000f220008000a00 */
[----:B-1----:R-:W-:Y:S01]  /*73e0*/  MOV R3, 0x0 ;  /* 0x0000000000037802 */ /* 0x002fe20000000f00 */
[----:B------:R-:W-:Y:S02]  /*73f0*/  HFMA2 R12, -RZ, RZ, 0, 5.9604644775390625e-08 ;  /* 0x00000001ff0c7431 */ /* 0x000fe400000001ff */
[----:B------:R-:W-:Y:S02]  /*7400*/  IMAD.MOV.U32 R8, RZ, RZ, 0x192 ;  /* 0x00000192ff087424 */ /* 0x000fe400078e00ff */
[----:B------:R-:W-:Y:S01]  /*7410*/  IMAD.MOV.U32 R13, RZ, RZ, RZ ;  /* 0x000000ffff0d7224 */ /* 0x000fe200078e00ff */
[----:B------:R-:W1:Y:S01]  /*7420*/  LDCU.64 UR6, c[0x4][0x78] ;  /* 0x01000f00ff0677ac */ /* 0x000e620008000a00 */
[----:B------:R-:W2:Y:S01]  /*7430*/  LDC.64 R2, c[0x4][R3] ;  /* 0x0100000003027b82 */ /* 0x000ea20000000a00 */
[----:B------:R-:W5:Y:S01]  /*7440*/  LDCU.64 UR4, c[0x4][0x10] ;  /* 0x01000200ff0477ac */ /* 0x000f620008000a00 */
[----:B----4-:R-:W-:Y:S01]  /*7450*/  MOV R5, UR9 ;  /* 0x0000000900057c02 */ /* 0x010fe20008000f00 */
[----:B------:R-:W-:Y:S01]  /*7460*/  IMAD.U32 R4, RZ, RZ, UR8 ;  /* 0x00000008ff047e24 */ /* 0x000fe2000f8e00ff */
[----:B-1----:R-:W-:Y:S01]  /*7470*/  MOV R7, UR7 ;  /* 0x0000000700077c02 */ /* 0x002fe20008000f00 */
[----:B------:R-:W-:Y:S01]  /*7480*/  IMAD.U32 R6, RZ, RZ, UR6 ;  /* 0x00000006ff067e24 */ /* 0x000fe2000f8e00ff */
[----:B-----5:R-:W-:Y:S01]  /*7490*/  MOV R11, UR5 ;  /* 0x00000005000b7c02 */ /* 0x020fe20008000f00 */
[----:B------:R-:W-:Y:S02]  /*74a0*/  IMAD.U32 R10, RZ, RZ, UR4 ;  /* 0x00000004ff0a7e24 */ /* 0x000fe4000f8e00ff */
[----:B------:R-:W-:Y:S07]  /*74b0*/  LEPC R20, `(.L_x_121) ;  /* 0x000000001014794e */ /* 0x000fee0000000000 */
[----:B--23--:R-:W-:Y:S05]  /*74c0*/  CALL.ABS.NOINC R2 ;  /* 0x0000000002007343 */ /* 0x00cfea0003c00000 */
.L_x_121:
[C---:B------:R-:W-:Y:S01]  /*74d0*/  SHF.L.U32 R40, R48.reuse, 0x10, RZ ;  /* 0x0000001030287819 */ /* 0x040fe200000006ff */
[----:B------:R-:W-:Y:S05]  /*74e0*/  WARPSYNC.ALL ;  /* 0x0000000000007948 */ /* 0x000fea0003800000 */
[----:B------:R-:W-:Y:S01]  /*74f0*/  R2UR UR4, R39 ;  /* 0x00000000270472ca */ /* 0x000fe200000e0000 */
[----:B------:R-:W-:Y:S01]  /*7500*/  BSSY.RECONVERGENT B0, `(.L_x_122) ;  /* 0x0000088000007945 */ /* 0x000fe20003800200 */
[----:B------:R-:W-:Y:S02]  /*7510*/  LOP3.LUT R43, R48, 0xffff0000, RZ, 0xc0, !PT ;  /* 0xffff0000302b7812 */ /* 0x000fe400078ec0ff */
[----:B------:R-:W-:Y:S02]  /*7520*/  LOP3.LUT R42, R49, 0xffff0000, RZ, 0xc0, !PT ;  /* 0xffff0000312a7812 */ /* 0x000fe400078ec0ff */
[----:B------:R-:W-:Y:S02]  /*7530*/  SHF.L.U32 R45, R51, 0x10, RZ ;  /* 0x00000010332d7819 */ /* 0x000fe400000006ff */
[----:B------:R-:W-:Y:S02]  /*7540*/  LOP3.LUT R44, R75, 0xffff0000, RZ, 0xc0, !PT ;  /* 0xffff00004b2c7812 */ /* 0x000fe400078ec0ff */
[----:B------:R-:W-:Y:S03]  /*7550*/  ISETP.NE.AND P0, PT, R86, RZ, PT ;  /* 0x000000ff5600720c */ /* 0x000fe60003f05270 */
[----:B------:R-:W2:Y:S02]  /*7560*/  LDTM.x32 R4, tmem[UR4] ;  /* 0x00000004000479ee */ /* 0x000ea400082c0000 */
[C---:B--2---:R-:W-:Y:S01]  /*7570*/  FMUL R0, R38.reuse, R4 ;  /* 0x0000000426007220 */ /* 0x044fe20000400000 */
[C---:B------:R-:W-:Y:S01]  /*7580*/  FMUL R2, R38.reuse, R5 ;  /* 0x0000000526027220 */ /* 0x040fe20000400000 */
[C---:B-1----:R-:W-:Y:S01]  /*7590*/  FMUL R3, R38.reuse, R6 ;  /* 0x0000000626037220 */ /* 0x042fe20000400000 */
[----:B------:R-:W-:Y:S01]  /*75a0*/  FMUL R7, R38, R7 ;  /* 0x0000000726077220 */ /* 0x000fe20000400000 */
[----:B------:R-:W-:Y:S01]  /*75b0*/  FFMA R0, R41, R40, R0 ;  /* 0x0000002829007223 */ /* 0x000fe20000000000 */
[----:B------:R-:W-:Y:S01]  /*75c0*/  SHF.L.U32 R40, R49, 0x10, RZ ;  /* 0x0000001031287819 */ /* 0x000fe200000006ff */
[C---:B------:R-:W-:Y:S01]  /*75d0*/  FFMA R2, R41.reuse, R43, R2 ;  /* 0x0000002b29027223 */ /* 0x040fe20000000002 */
[----:B------:R-:W-:Y:S01]  /*75e0*/  SHF.L.U32 R43, R50, 0x10, RZ ;  /* 0x00000010322b7819 */ /* 0x000fe200000006ff */
[C---:B------:R-:W-:Y:S01]  /*75f0*/  FMUL R4, R38.reuse, R8 ;  /* 0x0000000826047220 */ /* 0x040fe20000400000 */
[----:B------:R-:W-:Y:S01]  /*7600*/  FMUL R5, R38, R9 ;  /* 0x0000000926057220 */ /* 0x000fe20000400000 */
[C---:B------:R-:W-:Y:S01]  /*7610*/  FFMA R3, R41.reuse, R40, R3 ;  /* 0x0000002829037223 */ /* 0x040fe20000000003 */
[----:B------:R-:W-:Y:S01]  /*7620*/  LOP3.LUT R40, R50, 0xffff0000, RZ, 0xc0, !PT ;  /* 0xffff000032287812 */ /* 0x000fe200078ec0ff */
[----:B------:R-:W-:Y:S01]  /*7630*/  FFMA R7, R41, R42, R7 ;  /* 0x0000002a29077223 */ /* 0x000fe20000000007 */
[----:B------:R-:W-:Y:S01]  /*7640*/  LOP3.LUT R42, R51, 0xffff0000, RZ, 0xc0, !PT ;  /* 0xffff0000332a7812 */ /* 0x000fe200078ec0ff */
[----:B------:R-:W-:Y:S01]  /*7650*/  FMUL R6, R38, R10 ;  /* 0x0000000a26067220 */ /* 0x000fe20000400000 */
[----:B------:R-:W-:Y:S01]  /*7660*/  F2FP.BF16.F32.PACK_AB R52, R2, R0 ;  /* 0x000000000234723e */ /* 0x000fe200000010ff */
[----:B------:R-:W-:Y:S01]  /*7670*/  FMUL R11, R38, R11 ;  /* 0x0000000b260b7220 */ /* 0x000fe20000400000 */
[----:B------:R-:W-:Y:S01]  /*7680*/  F2FP.BF16.F32.PACK_AB R53, R7, R3 ;  /* 0x000000030735723e */ /* 0x000fe200000010ff */
[----:B------:R-:W-:Y:S01]  /*7690*/  FFMA R4, R41, R43, R4 ;  /* 0x0000002b29047223 */ /* 0x000fe20000000004 */
[----:B------:R-:W-:Y:S01]  /*76a0*/  SHF.L.U32 R43, R57, 0x10, RZ ;  /* 0x00000010392b7819 */ /* 0x000fe200000006ff */
[C---:B------:R-:W-:Y:S01]  /*76b0*/  FFMA R5, R41.reuse, R40, R5 ;  /* 0x0000002829057223 */ /* 0x040fe20000000005 */
[C---:B------:R-:W-:Y:S01]  /*76c0*/  SHF.L.U32 R40, R56.reuse, 0x10, RZ ;  /* 0x0000001038287819 */ /* 0x040fe200000006ff */
[----:B------:R-:W-:Y:S01]  /*76d0*/  FFMA R6, R41, R45, R6 ;  /* 0x0000002d29067223 */ /* 0x000fe20000000006 */
[----:B------:R-:W-:Y:S01]  /*76e0*/  SHF.L.U32 R45, R59, 0x10, RZ ;  /* 0x000000103b2d7819 */ /* 0x000fe200000006ff */
[----:B------:R-:W-:Y:S01]  /*76f0*/  FFMA R11, R41, R42, R11 ;  /* 0x0000002a290b7223 */ /* 0x000fe2000000000b */
[----:B------:R-:W-:Y:S01]  /*7700*/  LOP3.LUT R42, R56, 0xffff0000, RZ, 0xc0, !PT ;  /* 0xffff0000382a7812 */ /* 0x000fe200078ec0ff */
[C---:B------:R-:W-:Y:S01]  /*7710*/  FMUL R8, R38.reuse, R12 ;  /* 0x0000000c26087220 */ /* 0x040fe20000400000 */
[----:B------:R-:W-:Y:S01]  /*7720*/  F2FP.BF16.F32.PACK_AB R54, R5, R4 ;  /* 0x000000040536723e */ /* 0x000fe200000010ff */
[C---:B------:R-:W-:Y:S01]  /*7730*/  FMUL R9, R38.reuse, R13 ;  /* 0x0000000d26097220 */ /* 0x040fe20000400000 */
[----:B------:R-:W-:Y:S01]  /*7740*/  F2FP.BF16.F32.PACK_AB R55, R11, R6 ;  /* 0x000000060b37723e */ /* 0x000fe200000010ff */
[----:B------:R-:W-:Y:S01]  /*7750*/  FMUL R10, R38, R14 ;  /* 0x0000000e260a7220 */ /* 0x000fe20000400000 */
[----:B------:R-:W-:Y:S01]  /*7760*/  FFMA R8, R41, R40, R8 ;  /* 0x0000002829087223 */ /* 0x000fe20000000008 */
[----:B------:R-:W-:Y:S01]  /*7770*/  LOP3.LUT R40, R57, 0xffff0000, RZ, 0xc0, !PT ;  /* 0xffff000039287812 */ /* 0x000fe200078ec0ff */
[C---:B------:R-:W-:Y:S01]  /*7780*/  FFMA R9, R41.reuse, R42, R9 ;  /* 0x0000002a29097223 */ /* 0x040fe20000000009 */
[----:B------:R-:W-:Y:S01]  /*7790*/  LOP3.LUT R42, R58, 0xffff0000, RZ, 0xc0, !PT ;  /* 0xffff00003a2a7812 */ /* 0x000fe200078ec0ff */
[----:B------:R-:W-:Y:S01]  /*77a0*/  FMUL R15, R38, R15 ;  /* 0x0000000f260f7220 */ /* 0x000fe20000400000 */
[----:B------:R-:W-:Y:S01]  /*77b0*/  FFMA R10, R41, R43, R10 ;  /* 0x0000002b290a7223 */ /* 0x000fe2000000000a */
[----:B------:R-:W-:Y:S01]  /*77c0*/  SHF.L.U32 R43, R58, 0x10, RZ ;  /* 0x000000103a2b7819 */ /* 0x000fe200000006ff */
[C---:B------:R-:W-:Y:S01]  /*77d0*/  FMUL R12, R38.reuse, R16 ;  /* 0x00000010260c7220 */ /* 0x040fe20000400000 */
[----:B------:R-:W-:Y:S01]  /*77e0*/  F2FP.BF16.F32.PACK_AB R60, R9, R8 ;  /* 0x00000008093c723e */ /* 0x000fe200000010ff */
[----:B------:R-:W-:Y:S01]  /*77f0*/  FFMA R15, R41, R40, R15 ;  /* 0x00000028290f7223 */ /* 0x000fe2000000000f */
[----:B------:R-:W-:Y:S01]  /*7800*/  LOP3.LUT R40, R59, 0xffff0000, RZ, 0xc0, !PT ;  /* 0xffff00003b287812 */ /* 0x000fe200078ec0ff */
[C---:B------:R-:W-:Y:S01]  /*7810*/  FMUL R13, R38.reuse, R17 ;  /* 0x00000011260d7220 */ /* 0x040fe20000400000 */
[C---:B------:R-:W-:Y:S01]  /*7820*/  FMUL R14, R38.reuse, R18 ;  /* 0x00000012260e7220 */ /* 0x040fe20000400000 */
[----:B------:R-:W-:Y:S01]  /*7830*/  FMUL R19, R38, R19 ;  /* 0x0000001326137220 */ /* 0x000fe20000400000 */
[----:B------:R-:W-:Y:S01]  /*7840*/  F2FP.BF16.F32.PACK_AB R61, R15, R10 ;  /* 0x0000000a0f3d723e */ /* 0x000fe200000010ff */
[C---:B------:R-:W-:Y:S01]  /*7850*/  FFMA R12, R41.reuse, R43, R12 ;  /* 0x0000002b290c7223 */ /* 0x040fe2000000000c */
[C---:B------:R-:W-:Y:S01]  /*7860*/  SHF.L.U32 R43, R64.reuse, 0x10, RZ ;  /* 0x00000010402b7819 */ /* 0x040fe200000006ff */
[----:B------:R-:W-:Y:S01]  /*7870*/  FFMA R13, R41, R42, R13 ;  /* 0x0000002a290d7223 */ /* 0x000fe2000000000d */
[----:B------:R-:W-:Y:S01]  /*7880*/  LOP3.LUT R42, R65, 0xffff0000, RZ, 0xc0, !PT ;  /* 0xffff0000412a7812 */ /* 0x000fe200078ec0ff */
[----:B------:R-:W-:Y:S01]  /*7890*/  FFMA R14, R41, R45, R14 ;  /* 0x0000002d290e7223 */ /* 0x000fe2000000000e */
[----:B------:R-:W-:Y:S01]  /*78a0*/  SHF.L.U32 R45, R65, 0x10, RZ ;  /* 0x00000010412d7819 */ /* 0x000fe200000006ff */
[----:B------:R1:W-:Y:S01]  /*78b0*/  STS.128 [R112], R52 ;  /* 0x0000003470007388 */ /* 0x0003e20000000c00 */
[----:B------:R-:W-:Y:S01]  /*78c0*/  F2FP.BF16.F32.PACK_AB R62, R13, R12 ;  /* 0x0000000c0d3e723e */ /* 0x000fe200000010ff */
[----:B------:R-:W-:Y:S01]  /*78d0*/  FFMA R19, R41, R40, R19 ;  /* 0x0000002829137223 */ /* 0x000fe20000000013 */
[----:B------:R-:W-:Y:S01]  /*78e0*/  LOP3.LUT R40, R64, 0xffff0000, RZ, 0xc0, !PT ;  /* 0xffff000040287812 */ /* 0x000fe200078ec0ff */
[C---:B------:R-:W-:Y:S01]  /*78f0*/  FMUL R16, R38.reuse, R20 ;  /* 0x0000001426107220 */ /* 0x040fe20000400000 */
[C---:B------:R-:W-:Y:S01]  /*7900*/  FMUL R17, R38.reuse, R21 ;  /* 0x0000001526117220 */ /* 0x040fe20000400000 */
[C---:B------:R-:W-:Y:S01]  /*7910*/  FMUL R18, R38.reuse, R22 ;  /* 0x0000001626127220 */ /* 0x040fe20000400000 */
[----:B------:R-:W-:Y:S01]  /*7920*/  F2FP.BF16.F32.PACK_AB R63, R19, R14 ;  /* 0x0000000e133f723e */ /* 0x000fe200000010ff */
[----:B------:R-:W-:Y:S01]  /*7930*/  FMUL R23, R38, R23 ;  /* 0x0000001726177220 */ /* 0x000fe20000400000 */
[----:B------:R-:W-:Y:S01]  /*7940*/  FFMA R16, R41, R43, R16 ;  /* 0x0000002b29107223 */ /* 0x000fe20000000010 */
[----:B------:R-:W-:Y:S01]  /*7950*/  SHF.L.U32 R43, R67, 0x10, RZ ;  /* 0x00000010432b7819 */ /* 0x000fe200000006ff */
[C---:B------:R-:W-:Y:S01]  /*7960*/  FFMA R17, R41.reuse, R40, R17 ;  /* 0x0000002829117223 */ /* 0x040fe20000000011 */
[----:B------:R1:W-:Y:S01]  /*7970*/  STS.128 [R103+0x10], R60 ;  /* 0x0000103c67007388 */ /* 0x0003e20000000c00 */
        /* <DEDUP_REMOVED lines=8> */
[C---:B------:R-:W-:Y:S01]  /*7a00*/  FMUL R22, R38.reuse, R26 ;  /* 0x0000001a26167220 */ /* 0x040fe20000400000 */
[----:B------:R-:W-:Y:S01]  /*7a10*/  FFMA R20, R41, R40, R20 ;  /* 0x0000002829147223 */ /* 0x000fe20000000014 */
[----:B------:R-:W-:Y:S01]  /*7a20*/  LOP3.LUT R40, R67, 0xffff0000, RZ, 0xc0, !PT ;  /* 0xffff000043287812 */ /* 0x000fe200078ec0ff */
[C---:B------:R-:W-:Y:S01]  /*7a30*/  FFMA R21, R41.reuse, R42, R21 ;  /* 0x0000002a29157223 */ /* 0x040fe20000000015 */
[C---:B------:R-:W-:Y:S01]  /*7a40*/  FFMA R22, R41.reuse, R43, R22 ;  /* 0x0000002b29167223 */ /* 0x040fe20000000016 */
[----:B------:R-:W-:Y:S01]  /*7a50*/  FMUL R27, R38, R27 ;  /* 0x0000001b261b7220 */ /* 0x000fe20000400000 */
[----:B------:R-:W-:Y:S01]  /*7a60*/  SHF.L.U32 R43, R72, 0x10, RZ ;  /* 0x00000010482b7819 */ /* 0x000fe200000006ff */
[----:B------:R-:W-:Y:S01]  /*7a70*/  FMUL R24, R38, R28 ;  /* 0x0000001c26187220 */ /* 0x000fe20000400000 */
[----:B------:R-:W-:Y:S01]  /*7a80*/  LOP3.LUT R42, R72, 0xffff0000, RZ, 0xc0, !PT ;  /* 0xffff0000482a7812 */ /* 0x000fe200078ec0ff */
[C---:B------:R-:W-:Y:S01]  /*7a90*/  FMUL R25, R38.reuse, R29 ;  /* 0x0000001d26197220 */ /* 0x040fe20000400000 */
[C---:B------:R-:W-:Y:S01]  /*7aa0*/  FMUL R26, R38.reuse, R30 ;  /* 0x0000001e261a7220 */ /* 0x040fe20000400000 */
[C---:B------:R-:W-:Y:S01]  /*7ab0*/  FFMA R27, R41.reuse, R40, R27 ;  /* 0x00000028291b7223 */ /* 0x040fe2000000001b */
[----:B------:R-:W-:Y:S01]  /*7ac0*/  FFMA R24, R41, R43, R24 ;  /* 0x0000002b29187223 */ /* 0x000fe20000000018 */
[----:B------:R-:W-:Y:S01]  /*7ad0*/  LOP3.LUT R40, R73, 0xffff0000, RZ, 0xc0, !PT ;  /* 0xffff000049287812 */ /* 0x000fe200078ec0ff */
[C---:B------:R-:W-:Y:S01]  /*7ae0*/  FFMA R25, R41.reuse, R42, R25 ;  /* 0x0000002a29197223 */ /* 0x040fe20000000019 */
[----:B------:R-:W-:Y:S01]  /*7af0*/  FMUL R31, R38, R31 ;  /* 0x0000001f261f7220 */ /* 0x000fe20000400000 */
[----:B------:R-:W-:Y:S01]  /*7b00*/  SHF.L.U32 R43, R74, 0x10, RZ ;  /* 0x000000104a2b7819 */ /* 0x000fe200000006ff */
[----:B------:R-:W-:Y:S01]  /*7b10*/  FFMA R26, R41, R45, R26 ;  /* 0x0000002d291a7223 */ /* 0x000fe2000000001a */
[----:B------:R-:W-:Y:S01]  /*7b20*/  FMUL R28, R38, R32 ;  /* 0x00000020261c7220 */ /* 0x000fe20000400000 */
[----:B------:R-:W-:Y:S01]  /*7b30*/  LOP3.LUT R42, R74, 0xffff0000, RZ, 0xc0, !PT ;  /* 0xffff00004a2a7812 */ /* 0x000fe200078ec0ff */
[C---:B------:R-:W-:Y:S01]  /*7b40*/  FMUL R29, R38.reuse, R33 ;  /* 0x00000021261d7220 */ /* 0x040fe20000400000 */
[----:B------:R-:W-:Y:S01]  /*7b50*/  SHF.L.U32 R45, R75, 0x10, RZ ;  /* 0x000000104b2d7819 */ /* 0x000fe200000006ff */
[C---:B------:R-:W-:Y:S01]  /*7b60*/  FMUL R30, R38.reuse, R34 ;  /* 0x00000022261e7220 */ /* 0x040fe20000400000 */
[----:B------:R-:W-:Y:S01]  /*7b70*/  FFMA R31, R41, R40, R31 ;  /* 0x00000028291f7223 */ /* 0x000fe2000000001f */
[----:B------:R-:W-:Y:S01]  /*7b80*/  FMUL R35, R38, R35 ;  /* 0x0000002326237220 */ /* 0x000fe20000400000 */
[----:B------:R-:W-:Y:S01]  /*7b90*/  F2FP.BF16.F32.PACK_AB R69, R23, R18 ;  /* 0x000000121745723e */ /* 0x000fe200000010ff */
[----:B------:R-:W-:Y:S01]  /*7ba0*/  FFMA R28, R41, R43, R28 ;  /* 0x0000002b291c7223 */ /* 0x000fe2000000001c */
[----:B------:R-:W-:Y:S01]  /*7bb0*/  F2FP.BF16.F32.PACK_AB R70, R21, R20 ;  /* 0x000000141546723e */ /* 0x000fe200000010ff */
[----:B------:R-:W-:Y:S01]  /*7bc0*/  FFMA R29, R41, R42, R29 ;  /* 0x0000002a291d7223 */ /* 0x000fe2000000001d */
[----:B------:R-:W-:Y:S01]  /*7bd0*/  F2FP.BF16.F32.PACK_AB R71, R27, R22 ;  /* 0x000000161b47723e */ /* 0x000fe200000010ff */
[C---:B------:R-:W-:Y:S01]  /*7be0*/  FFMA R30, R41.reuse, R45, R30 ;  /* 0x0000002d291e7223 */ /* 0x040fe2000000001e */
[----:B------:R-:W-:Y:S01]  /*7bf0*/  FFMA R35, R41, R44, R35 ;  /* 0x0000002c29237223 */ /* 0x000fe20000000023 */
[----:B------:R-:W-:Y:S02]  /*7c00*/  F2FP.BF16.F32.PACK_AB R80, R25, R24 ;  /* 0x000000181950723e */ /* 0x000fe400000010ff */
[----:B------:R1:W-:Y:S01]  /*7c10*/  STS.128 [R102+0x20], R68 ;  /* 0x0000204466007388 */ /* 0x0003e20000000c00 */
[----:B------:R-:W-:Y:S02]  /*7c20*/  F2FP.BF16.F32.PACK_AB R81, R31, R26 ;  /* 0x0000001a1f51723e */ /* 0x000fe400000010ff */
[----:B------:R-:W-:Y:S02]  /*7c30*/  F2FP.BF16.F32.PACK_AB R82, R29, R28 ;  /* 0x0000001c1d52723e */ /* 0x000fe400000010ff */
[----:B------:R-:W-:Y:S05]  /*7c40*/  F2FP.BF16.F32.PACK_AB R83, R35, R30 ;  /* 0x0000001e2353723e */ /* 0x000fea00000010ff */
[----:B------:R1:W-:Y:S01]  /*7c50*/  STS.128 [R47+0x10], R80 ;  /* 0x000010502f007388 */ /* 0x0003e20000000c00 */
[----:B------:R-:W-:Y:S01]  /*7c60*/  @!PT LDS RZ, [RZ] ;  /* 0x00000000fffff984 */ /* 0x000fe20000000800 */
[----:B------:R-:W-:Y:S01]  /*7c70*/  @!PT LDS RZ, [RZ] ;  /* 0x00000000fffff984 */ /* 0x000fe20000000800 */
[----:B------:R-:W-:Y:S01]  /*7c80*/  @!PT LDS RZ, [RZ] ;  /* 0x00000000fffff984 */ /* 0x000fe20000000800 */
[----:B------:R-:W-:Y:S01]  /*7c90*/  @!PT LDS RZ, [RZ] ;  /* 0x00000000fffff984 */ /* 0x000fe20000000800 */
[----:B------:R2:W-:Y:S07]  /*7ca0*/  MEMBAR.ALL.CTA ;  /* 0x0000000000007992 */ /* 0x0005ee0000008000 */
[----:B--2---:R-:W2:Y:S02]  /*7cb0*/  FENCE.VIEW.ASYNC.S ;  /* 0x00000000000073c6 */ /* 0x004ea40000000000 */
[----:B--2---:R-:W-:Y:S06]  /*7cc0*/  BAR.SYNC.DEFER_BLOCKING 0x1, 0x80 ;  /* 0x0042000000007b1d */ /* 0x004fec0000010000 */
[----:B------:R-:W-:Y:S05]  /*7cd0*/  @P0 BRA `(.L_x_123) ;  /* 0x0000000000280947 */ /* 0x000fea0003800000 */
[----:B------:R-:W2:Y:S01]  /*7ce0*/  LDCU.64 UR6, c[0x0][0x348] ;  /* 0x00006900ff0677ac */ /* 0x000ea20008000a00 */
[----:B------:R-:W-:Y:S02]  /*7cf0*/  R2UR UR5, R114 ;  /* 0x00000000720572ca */ /* 0x000fe400000e0000 */
[----:B------:R-:W-:Y:S02]  /*7d00*/  R2UR UR42, R107 ;  /* 0x000000006b2a72ca */ /* 0x000fe400000e0000 */
[----:B------:R-:W-:Y:S02]  /*7d10*/  R2UR UR43, R105 ;  /* 0x00000000692b72ca */ /* 0x000fe400000e0000 */
[----:B------:R-:W-:Y:S07]  /*7d20*/  R2UR UR44, R106 ;  /* 0x000000006a2c72ca */ /* 0x000fee00000e0000 */
[----:B------:R-:W-:Y:S02]  /*7d30*/  UIADD3 UR40, UPT, UPT, UR49, 0x200, UR5 ;  /* 0x0000020031287890 */ /* 0x000fe4000fffe005 */
[----:B--2---:R-:W-:Y:S04]  /*7d40*/  UIADD3 UR4, UP0, UPT, UR6, 0x680, URZ ;  /* 0x0000068006047890 */ /* 0x004fe8000ff1e0ff */
[----:B------:R-:W-:Y:S09]  /*7d50*/  UIADD3.X UR5, UPT, UPT, URZ, UR7, URZ, UP0, !UPT ;  /* 0x00000007ff057290 */ /* 0x000ff200087fe4ff */
[----:B------:R2:W-:Y:S02]  /*7d60*/  UTMASTG.4D.IM2COL [UR40], [UR4] ;  /* 0x00000028040073b5 */ /* 0x0005e40008058000 */
[----:B--2---:R0:W-:Y:S02]  /*7d70*/  UTMACMDFLUSH ;  /* 0x00000000000079b7 */ /* 0x0041e40000000000 */
.L_x_123:
[----:B------:R-:W-:Y:S05]  /*7d80*/  BSYNC.RECONVERGENT B0 ;  /* 0x0000000000007941 */ /* 0x000fea0003800200 */
.L_x_122:
[----:B------:R-:W-:Y:S01]  /*7d90*/  UIADD3 UR40, UPT, UPT, UR50, 0x1, URZ ;  /* 0x0000000132287890 */ /* 0x000fe2000fffe0ff */
[----:B------:R-:W-:Y:S03]  /*7da0*/  BSSY.RECONVERGENT B0, `(.L_x_124) ;  /* 0x0000005000007945 */ /* 0x000fe60003800200 */
[----:B------:R-:W-:Y:S04]  /*7db0*/  UISETP.NE.AND UP0, UPT, UR40, 0x3, UPT ;  /* 0x000000032800788c */ /* 0x000fe8000bf05270 */
[----:B------:R-:W-:Y:S01]  /*7dc0*/  USEL UR42, UR40, URZ, UP0 ;  /* 0x000000ff282a7287 */ /* 0x000fe20008000000 */
[----:B------:R-:W-:Y:S11]  /*7dd0*/  @P0 BRA `(.L_x_125) ;  /* 0x0000000000040947 */ /* 0x000ff60003800000 */
[----:B------:R-:W-:Y:S04]  /*7de0*/  DEPBAR.LE SB0, 0x1 ;  /* 0x000080400000791a */ /* 0x000fe80000000000 */
.L_x_125:
[----:B------:R-:W-:Y:S05]  /*7df0*/  BSYNC.RECONVERGENT B0 ;  /* 0x0000000000007941 */ /* 0x000fea0003800200 */
.L_x_124:
[----:B------:R-:W-:Y:S01]  /*7e00*/  BAR.SYNC.DEFER_BLOCKING 0x1, 0x80 ;  /* 0x0042000000007b1d */ /* 0x000fe20000010000 */
[----:B------:R-:W-:Y:S01]  /*7e10*/  ISETP.NE.AND P1, PT, R111, RZ, PT ;  /* 0x000000ff6f00720c */ /* 0x000fe20003f25270 */
[----:B------:R-:W-:Y:S01]  /*7e20*/  UISETP.NE.AND UP0, UPT, UR54, URZ, UPT ;  /* 0x000000ff3600728c */ /* 0x000fe2000bf05270 */
[----:B------:R-:W-:Y:S11]  /*7e30*/  LEA R3, R116, UR49, 0x3 ;  /* 0x0000003174037c11 */ /* 0x000ff6000f8e18ff */
[----:B------:R-:W-:Y:S01]  /*7e40*/  @P1 SHF.L.U32 R4, R46, 0x1f, RZ ;  /* 0x0000001f2e041819 */ /* 0x000fe200000006ff */
[----:B------:R-:W-:Y:S06]  /*7e50*/  BRA.U !UP0, `(.L_x_126) ;  /* 0x0000000108247547 */ /* 0x000fec000b800000 */
[----:B------:R-:W2:Y:S01]  /*7e60*/  S2R R0, SR_CgaCtaId ;  /* 0x0000000000007919 */ /* 0x000ea20000008800 */
[----:B------:R-:W-:Y:S01]  /*7e70*/  IMAD.U32 R2, RZ, RZ, UR51 ;  /* 0x00000033ff027e24 */ /* 0x000fe2000f8e00ff */
[----:B------:R-:W-:Y:S04]  /*7e80*/  UIADD3 UR4, UPT, UPT, UR51, 0x1, URZ ;  /* 0x0000000133047890 */ /* 0x000fe8000fffe0ff */
[----:B------:R-:W-:Y:S01]  /*7e90*/  @P1 LEA R2, R2, UR49, 0x3 ;  /* 0x0000003102021c11 */ /* 0x000fe2000f8e18ff */
[----:B------:R-:W-:Y:S04]  /*7ea0*/  UISETP.NE.AND UP0, UPT, UR4, 0x3, UPT ;  /* 0x000000030400788c */ /* 0x000fe8000bf05270 */
[----:B------:R-:W-:Y:S01]  /*7eb0*/  @P1 VIADD R5, R2, 0x158 ;  /* 0x0000015802051836 */ /* 0x000fe20000000000 */
[----:B------:R-:W-:Y:S04]  /*7ec0*/  USEL UR51, UR4, URZ, UP0 ;  /* 0x000000ff04337287 */ /* 0x000fe80008000000 */
[----:B--2---:R-:W-:Y:S04]  /*7ed0*/  @P1 PRMT R0, R0, 0x654, R5 ;  /* 0x0000065400001816 */ /* 0x004fe80000000005 */
[----:B------:R2:W-:Y:S04]  /*7ee0*/  @P1 SYNCS.ARRIVE.TRANS64.RED.A1T0 RZ, [R0+URZ], RZ ;  /* 0x000000ff00ff19a7 */ /* 0x0005e800081004ff */
.L_x_126:
[----:B------:R-:W4:Y:S01]  /*7ef0*/  @P1 SYNCS.PHASECHK.TRANS64.TRYWAIT P0, [R3+URZ+0x140], R4 ;  /* 0x00014004030015a7 */ /* 0x000f2200080011ff */
[----:B------:R-:W-:Y:S01]  /*7f00*/  BSSY B1, `(.L_x_127) ;  /* 0x0000015000017945 */ /* 0x000fe20003800000 */
[----:B----4-:R-:W-:Y:S03]  /*7f10*/  @P1 SEL R113, RZ, 0x1, !P0 ;  /* 0x00000001ff711807 */ /* 0x010fe60004000000 */
[----:B------:R-:W-:Y:S05]  /*7f20*/  @!P1 BRA `(.L_x_128) ;  /* 0x0000000000489947 */ /* 0x000fea0003800000 */
[----:B------:R-:W-:Y:S01]  /*7f30*/  ISETP.NE.AND P1, PT, R115, RZ, PT ;  /* 0x000000ff7300720c */ /* 0x000fe20003f25270 */
[----:B------:R-:W-:Y:S01]  /*7f40*/  BSSY B0, `(.L_x_129) ;  /* 0x000000a000007945 */ /* 0x000fe20003800000 */
[----:B------:R-:W-:Y:S11]  /*7f50*/  ISETP.NE.AND P0, PT, R113, RZ, PT ;  /* 0x000000ff7100720c */ /* 0x000ff60003f05270 */
[----:B------:R-:W-:Y:S04]  /*7f60*/  @P1 IMAD R116, R116, 0x2000, R99 ;  /* 0x0000200074741824 */ /* 0x000fe800078e0263 */
[----:B------:R-:W-:Y:S01]  /*7f70*/  @P1 IMAD.IADD R5, R101, 0x1, R116 ;  /* 0x0000000165051824 */ /* 0x000fe200078e0274 */
[----:B------:R-:W-:Y:S03]  /*7f80*/  @P1 IADD3 R2, PT, PT, R100, R116, RZ ;  /* 0x0000007464021210 */ /* 0x000fe60007ffe0ff */
[----:B--2---:R-:W-:Y:S01]  /*7f90*/  @P1 IMAD.IADD R0, R98, 0x1, R5 ;  /* 0x0000000162001824 */ /* 0x004fe200078e0205 */
[----:B------:R-:W-:Y:S06]  /*7fa0*/  @P0 BRA `(.L_x_130) ;  /* 0x00000000000c0947 */ /* 0x000fec0003800000 */
[----:B------:R-:W-:Y:S04]  /*7fb0*/  SHF.L.U32 R46, R46, 0x1f, RZ ;  /* 0x0000001f2e2e7819 */ /* 0x000fe800000006ff */
[----:B------:R-:W2:Y:S02]  /*7fc0*/  SYNCS.PHASECHK.TRANS64.TRYWAIT P0, [R3+URZ+0x140], R46 ;  /* 0x0001402e030075a7 */ /* 0x000ea400080011ff */
[----:B--2---:R-:W-:Y:S05]  /*7fd0*/  @!P0 BRA `(.L_x_131) ;  /* 0x0000001c00a88947 */ /* 0x004fea0003800000 */
.L_x_130:
[----:B------:R-:W-:Y:S05]  /*7fe0*/  BSYNC B0 ;  /* 0x0000000000007941 */ /* 0x000fea0003800000 */
.L_x_129:
[----:B------:R-:W-:Y:S11]  /*7ff0*/  ISETP.NE.AND P0, PT, R115, RZ, PT ;  /* 0x000000ff7300720c */ /* 0x000ff60003f05270 */
[----:B------:R-:W-:Y:S02]  /*8000*/  @!UPT UIADD3 URZ, UPT, UPT, URZ, URZ, URZ ;  /* 0x000000fffffff290 */ /* 0x000fe4000fffe0ff */
[----:B------:R4:W1:Y:S04]  /*8010*/  @P0 LDS.128 R48, [R116] ;  /* 0x0000000074300984 */ /* 0x0008680000000c00 */
[----:B------:R4:W1:Y:S04]  /*8020*/  @P0 LDS.128 R64, [R2+0x20] ;  /* 0x0000200002400984 */ /* 0x0008680000000c00 */
[----:B------:R4:W1:Y:S04]  /*8030*/  @P0 LDS.128 R56, [R5+0x10] ;  /* 0x0000100005380984 */ /* 0x0008680000000c00 */
[----:B------:R4:W1:Y:S02]  /*8040*/  @P0 LDS.128 R72, [R0+0x10] ;  /* 0x0000100000480984 */ /* 0x0008640000000c00 */
.L_x_128:
[----:B------:R-:W-:Y:S05]  /*8050*/  BSYNC B1 ;  /* 0x0000000000017941 */ /* 0x000fea0003800000 */
.L_x_127:
[----:B--2---:R-:W-:Y:S05]  /*8060*/  VIADD R3, R39, 0x20 ;  /* 0x0000002027037836 */ /* 0x004fea0000000000 */
[----:B------:R-:W-:Y:S04]  /*8070*/  SHF.R.U32.HI R3, RZ, 0x15, R3 ;  /* 0x00000015ff037819 */ /* 0x000fe80000011603 */
[----:B------:R-:W-:Y:S11]  /*8080*/  LOP3.LUT P0, RZ, R3, 0x3, R88, 0x48, !PT ;  /* 0x0000000303ff7812 */ /* 0x000ff60007804858 */
[----:B------:R-:W-:Y:S02]  /*8090*/  @!UPT UIADD3 URZ, UPT, UPT, URZ, URZ, URZ ;  /* 0x000000fffffff290 */ /* 0x000fe4000fffe0ff */
[----:B------:R-:W-:Y:S05]  /*80a0*/  @!P0 BRA `(.L_x_132) ;  /* 0x0000000000408947 */ /* 0x000fea0003800000 */
[----:B------:R-:W2:Y:S01]  /*80b0*/  LDCU.64 UR8, c[0x4][0x70] ;  /* 0x01000e00ff0877ac */ /* 0x000ea20008000a00 */
[----:B------:R-:W-:Y:S01]  /*80c0*/  MOV R3, 0x0 ;  /* 0x0000000000037802 */ /* 0x000fe20000000f00 */
[----:B------:R-:W-:Y:S02]  /*80d0*/  HFMA2 R12, -RZ, RZ, 0, 5.9604644775390625e-08 ;  /* 0x00000001ff0c7431 */ /* 0x000fe400000001ff */
[----:B------:R-:W-:Y:S02]  /*80e0*/  IMAD.MOV.U32 R8, RZ, RZ, 0x192 ;  /* 0x00000192ff087424 */ /* 0x000fe400078e00ff */
[----:B------:R-:W-:Y:S01]  /*80f0*/  IMAD.MOV.U32 R13, RZ, RZ, RZ ;  /* 0x000000ffff0d7224 */ /* 0x000fe200078e00ff */
[----:B------:R-:W5:Y:S01]  /*8100*/  LDCU.64 UR6, c[0x4][0x78] ;  /* 0x01000f00ff0677ac */ /* 0x000f620008000a00 */
[----:B----4-:R-:W4:Y:S01]  /*8110*/  LDC.64 R2, c[0x4][R3] ;  /* 0x0100000003027b82 */ /* 0x010f220000000a00 */
[----:B------:R-:W3:Y:S01]  /*8120*/  LDCU.64 UR4, c[0x4][0x10] ;  /* 0x01000200ff0477ac */ /* 0x000ee20008000a00 */
[----:B--2---:R-:W-:Y:S01]  /*8130*/  MOV R5, UR9 ;  /* 0x0000000900057c02 */ /* 0x004fe20008000f00 */
[----:B------:R-:W-:Y:S01]  /*8140*/  IMAD.U32 R4, RZ, RZ, UR8 ;  /* 0x00000008ff047e24 */ /* 0x000fe2000f8e00ff */
[----:B-----5:R-:W-:Y:S01]  /*8150*/  MOV R7, UR7 ;  /* 0x0000000700077c02 */ /* 0x020fe20008000f00 */
[----:B------:R-:W-:Y:S01]  /*8160*/  IMAD.U32 R6, RZ, RZ, UR6 ;  /* 0x00000006ff067e24 */ /* 0x000fe2000f8e00ff */
[----:B---3--:R-:W-:Y:S01]  /*8170*/  MOV R11, UR5 ;  /* 0x00000005000b7c02 */ /* 0x008fe20008000f00 */
[----:B------:R-:W-:Y:S02]  /*8180*/  IMAD.U32 R10, RZ, RZ, UR4 ;  /* 0x00000004ff0a7e24 */ /* 0x000fe4000f8e00ff */
[----:B------:R-:W-:Y:S07]  /*8190*/  LEPC R20, `(.L_x_132) ;  /* 0x000000001014794e */ /* 0x000fee0000000000 */
[----:B-1--4-:R-:W-:Y:S05]  /*81a0*/  CALL.ABS.NOINC R2 ;  /* 0x0000000002007343 */ /* 0x012fea0003c00000 */
.L_x_132:
[----:B------:R-:W-:Y:S01]  /*81b0*/  ISETP.NE.AND P0, PT, R86, RZ, PT ;  /* 0x000000ff5600720c */ /* 0x000fe20003f05270 */
[----:B------:R-:W-:Y:S05]  /*81c0*/  WARPSYNC.ALL ;  /* 0x0000000000007948 */ /* 0x000fea0003800000 */
[----:B------:R-:W-:Y:S01]  /*81d0*/  R2UR UR4, R39 ;  /* 0x00000000270472ca */ /* 0x000fe200000e0000 */
[----:B------:R-:W-:Y:S01]  /*81e0*/  BSSY.RECONVERGENT B0, `(.L_x_133) ;  /* 0x0000091000007945 */ /* 0x000fe20003800200 */
[C---:B-1----:R-:W-:Y:S02]  /*81f0*/  SHF.L.U32 R40, R48.reuse, 0x10, RZ ;  /* 0x0000001030287819 */ /* 0x042fe400000006ff */
[----:B------:R-:W-:Y:S02]  /*8200*/  LOP3.LUT R42, R48, 0xffff0000, RZ, 0xc0, !PT ;  /* 0xffff0000302a7812 */ /* 0x000fe400078ec0ff */
[C---:B------:R-:W-:Y:S02]  /*8210*/  SHF.L.U32 R43, R49.reuse, 0x10, RZ ;  /* 0x00000010312b7819 */ /* 0x040fe400000006ff */
[----:B------:R-:W-:Y:S02]  /*8220*/  LOP3.LUT R44, R49, 0xffff0000, RZ, 0xc0, !PT ;  /* 0xffff0000312c7812 */ /* 0x000fe400078ec0ff */
[C---:B------:R-:W-:Y:S02]  /*8230*/  SHF.L.U32 R45, R50.reuse, 0x10, RZ ;  /* 0x00000010322d7819 */ /* 0x040fe400000006ff */
[----:B------:R-:W-:Y:S01]  /*8240*/  LOP3.LUT R46, R50, 0xffff0000, RZ, 0xc0, !PT ;  /* 0xffff0000322e7812 */ /* 0x000fe200078ec0ff */
[----:B----4-:R-:W1:Y:S01]  /*8250*/  LDTM.x32 R4, tmem[UR4+0x20] ;  /* 0x00002004000479ee */ /* 0x010e6200082c0000 */
[C---:B---3--:R-:W-:Y:S01]  /*8260*/  SHF.L.U32 R47, R51.reuse, 0x10, RZ ;  /* 0x00000010332f7819 */ /* 0x048fe200000006ff */
[----:B------:R-:W-:Y:S01]  /*8270*/  NOP ;  /* 0x0000000000007918 */ /* 0x000fe20000000000 */
[----:B------:R-:W-:Y:S01]  /*8280*/  LOP3.LUT R48, R51, 0xffff0000, RZ, 0xc0, !PT ;  /* 0xffff000033307812 */ /* 0x000fe200078ec0ff */
[----:B------:R-:W-:Y:S01]  /*8290*/  USHF.L.U32 UR4, UR42, 0xd, URZ ;  /* 0x0000000d2a047899 */ /* 0x000fe200080006ff */
[C---:B------:R-:W-:Y:S02]  /*82a0*/  SHF.L.U32 R49, R56.reuse, 0x10, RZ ;  /* 0x0000001038317819 */ /* 0x040fe400000006ff */
[----:B------:R-:W-:Y:S02]  /*82b0*/  LOP3.LUT R51, R56, 0xffff0000, RZ, 0xc0, !PT ;  /* 0xffff000038337812 */ /* 0x000fe400078ec0ff */
[C---:B------:R-:W-:Y:S02]  /*82c0*/  SHF.L.U32 R50, R57.reuse, 0x10, RZ ;  /* 0x0000001039327819 */ /* 0x040fe400000006ff */
[----:B------:R-:W-:Y:S02]  /*82d0*/  LOP3.LUT R52, R57, 0xffff0000, RZ, 0xc0, !PT ;  /* 0xffff000039347812 */ /* 0x000fe400078ec0ff */
[C---:B------:R-:W-:Y:S02]  /*82e0*/  SHF.L.U32 R53, R58.reuse, 0x10, RZ ;  /* 0x000000103a357819 */ /* 0x040fe400000006ff */
[----:B------:R-:W-:Y:S02]  /*82f0*/  LOP3.LUT R54, R58, 0xffff0000, RZ, 0xc0, !PT ;  /* 0xffff00003a367812 */ /* 0x000fe400078ec0ff */
[C---:B------:R-:W-:Y:S02]  /*8300*/  SHF.L.U32 R55, R59.reuse, 0x10, RZ ;  /* 0x000000103b377819 */ /* 0x040fe400000006ff */
[----:B------:R-:W-:Y:S02]  /*8310*/  IADD3 R108, PT, PT, R108, 0x1a0, RZ ;  /* 0x000001a06c6c7810 */ /* 0x000fe40007ffe0ff */
[----:B------:R-:W-:Y:S02]  /*8320*/  LOP3.LUT R56, R59, 0xffff0000, RZ, 0xc0, !PT ;  /* 0xffff00003b387812 */ /* 0x000fe400078ec0ff */
[----:B------:R-:W-:Y:S01]  /*8330*/  SHF.L.U32 R57, R64, 0x10, RZ ;  /* 0x0000001040397819 */ /* 0x000fe200000006ff */
[----:B-1----:R-:W-:Y:S01]  /*8340*/  FMUL R4, R38, R4 ;  /* 0x0000000426047220 */ /* 0x002fe20000400000 */
[----:B------:R-:W-:Y:S01]  /*8350*/  LOP3.LUT R58, R64, 0xffff0000, RZ, 0xc0, !PT ;  /* 0xffff0000403a7812 */ /* 0x000fe200078ec0ff */
[C---:B------:R-:W-:Y:S01]  /*8360*/  FMUL R5, R38.reuse, R5 ;  /* 0x0000000526057220 */ /* 0x040fe20000400000 */
[C---:B------:R-:W-:Y:S01]  /*8370*/  SHF.L.U32 R59, R65.reuse, 0x10, RZ ;  /* 0x00000010413b7819 */ /* 0x040fe200000006ff */
[----:B------:R-:W-:Y:S01]  /*8380*/  FMUL R6, R38, R6 ;  /* 0x0000000626067220 */ /* 0x000fe20000400000 */
[----:B------:R-:W-:Y:S01]  /*8390*/  LOP3.LUT R108, R108, 0xfefffff8, RZ, 0xc0, !PT ;  /* 0xfefffff86c6c7812 */ /* 0x000fe200078ec0ff */
[C---:B------:R-:W-:Y:S01]  /*83a0*/  FMUL R7, R38.reuse, R7 ;  /* 0x0000000726077220 */ /* 0x040fe20000400000 */
[----:B------:R-:W-:Y:S01]  /*83b0*/  LOP3.LUT R60, R65, 0xffff0000, RZ, 0xc0, !PT ;  /* 0xffff0000413c7812 */ /* 0x000fe200078ec0ff */
[----:B------:R-:W-:Y:S01]  /*83c0*/  FFMA R4, R41, R40, R4 ;  /* 0x0000002829047223 */ /* 0x000fe20000000004 */
[----:B------:R-:W-:Y:S01]  /*83d0*/  IADD3 R120, PT, PT, R99, UR4, RZ ;  /* 0x0000000463787c10 */ /* 0x000fe2000fffe0ff */
[----:B------:R-:W-:Y:S01]  /*83e0*/  FMUL R8, R38, R8 ;  /* 0x0000000826087220 */ /* 0x000fe20000400000 */
[C---:B------:R-:W-:Y:S01]  /*83f0*/  SHF.L.U32 R61, R66.reuse, 0x10, RZ ;  /* 0x00000010423d7819 */ /* 0x040fe200000006ff */
[----:B------:R-:W-:Y:S01]  /*8400*/  FFMA R5, R41, R42, R5 ;  /* 0x0000002a29057223 */ /* 0x000fe20000000005 */
[----:B------:R-:W-:Y:S01]  /*8410*/  LOP3.LUT R62, R66, 0xffff0000, RZ, 0xc0, !PT ;  /* 0xffff0000423e7812 */ /* 0x000fe200078ec0ff */
[----:B------:R-:W-:Y:S01]  /*8420*/  FMUL R9, R38, R9 ;  /* 0x0000000926097220 */ /* 0x000fe20000400000 */
[----:B------:R-:W-:Y:S01]  /*8430*/  SHF.L.U32 R63, R67, 0x10, RZ ;  /* 0x00000010433f7819 */ /* 0x000fe200000006ff */
[----:B------:R1:W-:Y:S01]  /*8440*/  SYNCS.ARRIVE.TRANS64.RED.A1T0 RZ, [R108+URZ], RZ ;  /* 0x000000ff6cff79a7 */ /* 0x0003e200081004ff */
[----:B------:R-:W-:Y:S01]  /*8450*/  F2FP.BF16.F32.PACK_AB R80, R5, R4 ;  /* 0x000000040550723e */ /* 0x000fe200000010ff */
[----:B------:R-:W-:Y:S01]  /*8460*/  FFMA R6, R41, R43, R6 ;  /* 0x0000002b29067223 */ /* 0x000fe20000000006 */
[----:B------:R-:W-:Y:S01]  /*8470*/  IADD3 R121, PT, PT, R101, R120, RZ ;  /* 0x0000007865797210 */ /* 0x000fe20007ffe0ff */
[C---:B------:R-:W-:Y:S01]  /*8480*/  FFMA R7, R41.reuse, R44, R7 ;  /* 0x0000002c29077223 */ /* 0x040fe20000000007 */
[----:B------:R-:W-:Y:S01]  /*8490*/  IADD3 R120, PT, PT, R100, R120, RZ ;  /* 0x0000007864787210 */ /* 0x000fe20007ffe0ff */
[C---:B------:R-:W-:Y:S01]  /*84a0*/  FFMA R8, R41.reuse, R45, R8 ;  /* 0x0000002d29087223 */ /* 0x040fe20000000008 */
[----:B------:R-:W-:Y:S01]  /*84b0*/  IADD3 R122, PT, PT, R98, R121, RZ ;  /* 0x00000079627a7210 */ /* 0x000fe20007ffe0ff */
[----:B------:R-:W-:Y:S01]  /*84c0*/  FFMA R9, R41, R46, R9 ;  /* 0x0000002e29097223 */ /* 0x000fe20000000009 */
[----:B------:R-:W-:Y:S01]  /*84d0*/  F2FP.BF16.F32.PACK_AB R81, R7, R6 ;  /* 0x000000060751723e */ /* 0x000fe200000010ff */
[C---:B------:R-:W-:Y:S01]  /*84e0*/  FMUL R10, R38.reuse, R10 ;  /* 0x0000000a260a7220 */ /* 0x040fe20000400000 */
[C---:B------:R-:W-:Y:S01]  /*84f0*/  FMUL R11, R38.reuse, R11 ;  /* 0x0000000b260b7220 */ /* 0x040fe20000400000 */
[C---:B------:R-:W-:Y:S01]  /*8500*/  FMUL R0, R38.reuse, R12 ;  /* 0x0000000c26007220 */ /* 0x040fe20000400000 */
[----:B------:R-:W-:Y:S01]  /*8510*/  F2FP.BF16.F32.PACK_AB R82, R9, R8 ;  /* 0x000000080952723e */ /* 0x000fe200000010ff */
[C---:B------:R-:W-:Y:S01]  /*8520*/  FFMA R10, R41.reuse, R47, R10 ;  /* 0x0000002f290a7223 */ /* 0x040fe2000000000a */
[C---:B------:R-:W-:Y:S01]  /*8530*/  FFMA R11, R41.reuse, R48, R11 ;  /* 0x00000030290b7223 */ /* 0x040fe2000000000b */
[C---:B------:R-:W-:Y:S01]  /*8540*/  FFMA R0, R41.reuse, R49, R0 ;  /* 0x0000003129007223 */ /* 0x040fe20000000000 */
[C---:B------:R-:W-:Y:S01]  /*8550*/  FMUL R2, R38.reuse, R13 ;  /* 0x0000000d26027220 */ /* 0x040fe20000400000 */
[C---:B------:R-:W-:Y:S01]  /*8560*/  FMUL R3, R38.reuse, R14 ;  /* 0x0000000e26037220 */ /* 0x040fe20000400000 */
[C---:B------:R-:W-:Y:S01]  /*8570*/  FMUL R15, R38.reuse, R15 ;  /* 0x0000000f260f7220 */ /* 0x040fe20000400000 */
[C---:B------:R-:W-:Y:S01]  /*8580*/  FMUL R12, R38.reuse, R16 ;  /* 0x00000010260c7220 */ /* 0x040fe20000400000 */
[C---:B------:R-:W-:Y:S01]  /*8590*/  FFMA R2, R41.reuse, R51, R2 ;  /* 0x0000003329027223 */ /* 0x040fe20000000002 */
[C---:B------:R-:W-:Y:S01]  /*85a0*/  FMUL R13, R38.reuse, R17 ;  /* 0x00000011260d7220 */ /* 0x040fe20000400000 */
[C---:B------:R-:W-:Y:S01]  /*85b0*/  FFMA R3, R41.reuse, R50, R3 ;  /* 0x0000003229037223 */ /* 0x040fe20000000003 */
[C---:B------:R-:W-:Y:S01]  /*85c0*/  FMUL R14, R38.reuse, R18 ;  /* 0x00000012260e7220 */ /* 0x040fe20000400000 */
[----:B------:R-:W-:Y:S01]  /*85d0*/  FFMA R15, R41, R52, R15 ;  /* 0x00000034290f7223 */ /* 0x000fe2000000000f */
[C---:B------:R-:W-:Y:S01]  /*85e0*/  FMUL R19, R38.reuse, R19 ;  /* 0x0000001326137220 */ /* 0x040fe20000400000 */
[----:B------:R-:W-:Y:S01]  /*85f0*/  F2FP.BF16.F32.PACK_AB R83, R11, R10 ;  /* 0x0000000a0b53723e */ /* 0x000fe200000010ff */
[C---:B------:R-:W-:Y:S01]  /*8600*/  FFMA R12, R41.reuse, R53, R12 ;  /* 0x00000035290c7223 */ /* 0x040fe2000000000c */
[C---:B------:R-:W-:Y:S01]  /*8610*/  FMUL R16, R38.reuse, R20 ;  /* 0x0000001426107220 */ /* 0x040fe20000400000 */
[----:B------:R-:W-:Y:S01]  /*8620*/  FFMA R13, R41, R54, R13 ;  /* 0x00000036290d7223 */ /* 0x000fe2000000000d */
[----:B------:R-:W-:Y:S01]  /*8630*/  FMUL R17, R38, R21 ;  /* 0x0000001526117220 */ /* 0x000fe20000400000 */
[----:B------:R1:W-:Y:S01]  /*8640*/  STS.128 [R99+UR4], R80 ;  /* 0x0000005063007988 */ /* 0x0003e20008000c04 */
[----:B------:R-:W-:Y:S01]  /*8650*/  LOP3.LUT R64, R67, 0xffff0000, RZ, 0xc0, !PT ;  /* 0xffff000043407812 */ /* 0x000fe200078ec0ff */
[C---:B------:R-:W-:Y:S01]  /*8660*/  FFMA R14, R41.reuse, R55, R14 ;  /* 0x00000037290e7223 */ /* 0x040fe2000000000e */
[----:B------:R-:W-:Y:S01]  /*8670*/  SHF.L.U32 R65, R72, 0x10, RZ ;  /* 0x0000001048417819 */ /* 0x000fe200000006ff */
[----:B------:R-:W-:Y:S01]  /*8680*/  FMUL R18, R38, R22 ;  /* 0x0000001626127220 */ /* 0x000fe20000400000 */
[----:B------:R-:W-:Y:S01]  /*8690*/  LOP3.LUT R66, R72, 0xffff0000, RZ, 0xc0, !PT ;  /* 0xffff000048427812 */ /* 0x000fe200078ec0ff */
[C---:B------:R-:W-:Y:S01]  /*86a0*/  FFMA R19, R41.reuse, R56, R19 ;  /* 0x0000003829137223 */ /* 0x040fe20000000013 */
[C---:B------:R-:W-:Y:S01]  /*86b0*/  FMUL R23, R38.reuse, R23 ;  /* 0x0000001726177220 */ /* 0x040fe20000400000 */
[C---:B------:R-:W-:Y:S01]  /*86c0*/  FFMA R16, R41.reuse, R57, R16 ;  /* 0x0000003929107223 */ /* 0x040fe20000000010 */
[C---:B------:R-:W-:Y:S01]  /*86d0*/  FMUL R20, R38.reuse, R24 ;  /* 0x0000001826147220 */ /* 0x040fe20000400000 */
[C---:B------:R-:W-:Y:S01]  /*86e0*/  FFMA R17, R41.reuse, R58, R17 ;  /* 0x0000003a29117223 */ /* 0x040fe20000000011 */
[C---:B------:R-:W-:Y:S01]  /*86f0*/  FMUL R21, R38.reuse, R25 ;  /* 0x0000001926157220 */ /* 0x040fe20000400000 */
[C---:B------:R-:W-:Y:S01]  /*8700*/  FFMA R18, R41.reuse, R59, R18 ;  /* 0x0000003b29127223 */ /* 0x040fe20000000012 */
[C---:B------:R-:W-:Y:S01]  /*8710*/  FMUL R22, R38.reuse, R26 ;  /* 0x0000001a26167220 */ /* 0x040fe20000400000 */
[C---:B------:R-:W-:Y:S01]  /*8720*/  FFMA R23, R41.reuse, R60, R23 ;  /* 0x0000003c29177223 */ /* 0x040fe20000000017 */
[----:B------:R-:W-:Y:S01]  /*8730*/  FMUL R27, R38, R27 ;  /* 0x0000001b261b7220 */ /* 0x000fe20000400000 */
[----:B------:R-:W-:Y:S01]  /*8740*/  F2FP.BF16.F32.PACK_AB R100, R2, R0 ;  /* 0x000000000264723e */ /* 0x000fe200000010ff */
[----:B------:R-:W-:Y:S01]  /*8750*/  FFMA R20, R41, R61, R20 ;  /* 0x0000003d29147223 */ /* 0x000fe20000000014 */
[----:B------:R-:W-:Y:S01]  /*8760*/  F2FP.BF16.F32.PACK_AB R101, R15, R3 ;  /* 0x000000030f65723e */ /* 0x000fe200000010ff */
[C---:B------:R-:W-:Y:S01]  /*8770*/  FMUL R24, R38.reuse, R28 ;  /* 0x0000001c26187220 */ /* 0x040fe20000400000 */
[----:B------:R-:W-:Y:S01]  /*8780*/  F2FP.BF16.F32.PACK_AB R102, R13, R12 ;  /* 0x0000000c0d66723e */ /* 0x000fe200000010ff */
[----:B------:R-:W-:Y:S01]  /*8790*/  FFMA R21, R41, R62, R21 ;  /* 0x0000003e29157223 */ /* 0x000fe20000000015 */
[----:B------:R-:W-:Y:S01]  /*87a0*/  F2FP.BF16.F32.PACK_AB R103, R19, R14 ;  /* 0x0000000e1367723e */ /* 0x000fe200000010ff */
[C---:B------:R-:W-:Y:S01]  /*87b0*/  FMUL R25, R38.reuse, R29 ;  /* 0x0000001d26197220 */ /* 0x040fe20000400000 */
[----:B------:R-:W-:Y:S01]  /*87c0*/  SHF.L.U32 R67, R73, 0x10, RZ ;  /* 0x0000001049437819 */ /* 0x000fe200000006ff */
[----:B------:R-:W-:Y:S01]  /*87d0*/  FFMA R22, R41, R63, R22 ;  /* 0x0000003f29167223 */ /* 0x000fe20000000016 */
[----:B------:R-:W-:Y:S01]  /*87e0*/  LOP3.LUT R68, R73, 0xffff0000, RZ, 0xc0, !PT ;  /* 0xffff000049447812 */ /* 0x000fe200078ec0ff */
[----:B------:R1:W-:Y:S01]  /*87f0*/  STS.128 [R121+0x10], R100 ;  /* 0x0000106479007388 */ /* 0x0003e20000000c00 */
[----:B------:R-:W-:Y:S01]  /*8800*/  FMUL R26, R38, R30 ;  /* 0x0000001e261a7220 */ /* 0x000fe20000400000 */
[C---:B------:R-:W-:Y:S01]  /*8810*/  FFMA R27, R41.reuse, R64, R27 ;  /* 0x00000040291b7223 */ /* 0x040fe2000000001b */
[----:B------:R-:W-:Y:S01]  /*8820*/  SHF.L.U32 R69, R74, 0x10, RZ ;  /* 0x000000104a457819 */ /* 0x000fe200000006ff */
[----:B------:R-:W-:Y:S01]  /*8830*/  FMUL R31, R38, R31 ;  /* 0x0000001f261f7220 */ /* 0x000fe20000400000 */
[C---:B------:R-:W-:Y:S01]  /*8840*/  FFMA R24, R41.reuse, R65, R24 ;  /* 0x0000004129187223 */ /* 0x040fe20000000018 */
[----:B------:R-:W-:Y:S01]  /*8850*/  LOP3.LUT R70, R74, 0xffff0000, RZ, 0xc0, !PT ;  /* 0xffff00004a467812 */ /* 0x000fe200078ec0ff */
[C---:B------:R-:W-:Y:S01]  /*8860*/  FMUL R28, R38.reuse, R32 ;  /* 0x00000020261c7220 */ /* 0x040fe20000400000 */
[----:B------:R-:W-:Y:S01]  /*8870*/  FFMA R25, R41, R66, R25 ;  /* 0x0000004229197223 */ /* 0x000fe20000000019 */
[----:B------:R-:W-:Y:S01]  /*8880*/  SHF.L.U32 R71, R75, 0x10, RZ ;  /* 0x000000104b477819 */ /* 0x000fe200000006ff */
[C---:B------:R-:W-:Y:S01]  /*8890*/  FMUL R29, R38.reuse, R33 ;  /* 0x00000021261d7220 */ /* 0x040fe20000400000 */
[----:B------:R-:W-:Y:S01]  /*88a0*/  FFMA R26, R41, R67, R26 ;  /* 0x00000043291a7223 */ /* 0x000fe2000000001a */
[----:B------:R-:W-:Y:S01]  /*88b0*/  LOP3.LUT R72, R75, 0xffff0000, RZ, 0xc0, !PT ;  /* 0xffff00004b487812 */ /* 0x000fe200078ec0ff */
        /* <DEDUP_REMOVED lines=8> */
[----:B------:R-:W-:Y:S01]  /*8940*/  FFMA R30, R41, R71, R30 ;  /* 0x00000047291e7223 */ /* 0x000fe2000000001e */
[----:B------:R-:W-:Y:S01]  /*8950*/  F2FP.BF16.F32.PACK_AB R115, R27, R22 ;  /* 0x000000161b73723e */ /* 0x000fe200000010ff */
[----:B------:R-:W-:Y:S01]  /*8960*/  FFMA R35, R41, R72, R35 ;  /* 0x0000004829237223 */ /* 0x000fe20000000023 */
[----:B------:R-:W-:Y:S02]  /*8970*/  F2FP.BF16.F32.PACK_AB R116, R25, R24 ;  /* 0x000000181974723e */ /* 0x000fe400000010ff */
[----:B------:R-:W-:Y:S01]  /*8980*/  F2FP.BF16.F32.PACK_AB R117, R31, R26 ;  /* 0x0000001a1f75723e */ /* 0x000fe200000010ff */
[----:B------:R1:W-:Y:S01]  /*8990*/  STS.128 [R120+0x20], R112 ;  /* 0x0000207078007388 */ /* 0x0003e20000000c00 */
        /* <DEDUP_REMOVED lines=13> */
[----:B------:R-:W-:Y:S01]  /*8a70*/  R2UR UR11, R105 ;  /* 0x00000000690b72ca */ /* 0x000fe200000e0000 */
[----:B------:R-:W-:Y:S01]  /*8a80*/  UIADD3 UR9, UPT, UPT, UR41, 0x20, URZ ;  /* 0x0000002029097890 */ /* 0x000fe2000fffe0ff */
[----:B------:R-:W-:Y:S01]  /*8a90*/  R2UR UR12, R106 ;  /* 0x000000006a0c72ca */ /* 0x000fe200000e0000 */
[----:B------:R-:W-:Y:S02]  /*8aa0*/  UIADD3 UR8, UPT, UPT, UR49, 0x200, UR4 ;  /* 0x0000020031087890 */ /* 0x000fe4000fffe004 */
[----:B--2---:R-:W-:Y:S04]  /*8ab0*/  UIADD3 UR6, UP0, UPT, UR14, 0x680, URZ ;  /* 0x000006800e067890 */ /* 0x004fe8000ff1e0ff */
[----:B------:R-:W-:Y:S09]  /*8ac0*/  UIADD3.X UR7, UPT, UPT, URZ, UR15, URZ, UP0, !UPT ;  /* 0x0000000fff077290 */ /* 0x000ff200087fe4ff */
[----:B------:R2:W-:Y:S02]  /*8ad0*/  UTMASTG.4D.IM2COL [UR8], [UR6] ;  /* 0x00000008060073b5 */ /* 0x0005e40008058000 */
[----:B--2---:R0:W-:Y:S02]  /*8ae0*/  UTMACMDFLUSH ;  /* 0x00000000000079b7 */ /* 0x0041e40000000000 */
.L_x_134:
[----:B------:R-:W-:Y:S05]  /*8af0*/  BSYNC.RECONVERGENT B0 ;  /* 0x0000000000007941 */ /* 0x000fea0003800200 */
.L_x_133:
[----:B------:R-:W-:Y:S01]  /*8b00*/  UIADD3 UR4, UPT, UPT, UR42, 0x1, URZ ;  /* 0x000000012a047890 */ /* 0x000fe2000fffe0ff */
[----:B------:R-:W-:Y:S03]  /*8b10*/  BSSY.RECONVERGENT B0, `(.L_x_135) ;  /* 0x0000008000007945 */ /* 0x000fe60003800200 */
[----:B------:R-:W-:Y:S04]  /*8b20*/  UISETP.NE.AND UP0, UPT, UR4, 0x3, UPT ;  /* 0x000000030400788c */ /* 0x000fe8000bf05270 */
[----:B------:R-:W-:Y:S02]  /*8b30*/  UISETP.EQ.XOR UP1, UPT, UR40, 0x3, !UP0 ;  /* 0x000000032800788c */ /* 0x000fe4000c722a70 */
[----:B------:R-:W-:Y:S02]  /*8b40*/  USEL UR50, UR4, URZ, UP0 ;  /* 0x000000ff04327287 */ /* 0x000fe40008000000 */
[----:B------:R-:W-:Y:S04]  /*8b50*/  USEL UR5, URZ, 0x1, !UP1 ;  /* 0x00000001ff057887 */ /* 0x000fe8000c800000 */
[----:B------:R-:W-:Y:S01]  /*8b60*/  ULOP3.LUT UR55, UR55, UR5, URZ, 0x3c, !UPT ;  /* 0x0000000537377292 */ /* 0x000fe2000f8e3cff */
[----:B------:R-:W-:Y:S11]  /*8b70*/  @P0 BRA `(.L_x_136) ;  /* 0x0000000000040947 */ /* 0x000ff60003800000 */
[----:B------:R-:W-:Y:S04]  /*8b80*/  DEPBAR.LE SB0, 0x1 ;  /* 0x000080400000791a */ /* 0x000fe80000000000 */
.L_x_136:
[----:B------:R-:W-:Y:S05]  /*8b90*/  BSYNC.RECONVERGENT B0 ;  /* 0x0000000000007941 */ /* 0x000fea0003800200 */
.L_x_135:
[----:B------:R-:W-:Y:S01]  /*8ba0*/  BAR.SYNC.DEFER_BLOCKING 0x1, 0x80 ;  /* 0x0042000000007b1d */ /* 0x000fe20000010000 */
[----:B------:R-:W-:Y:S01]  /*8bb0*/  UISETP.NE.AND UP0, UPT, UR54, -0x2, UPT ;  /* 0xfffffffe3600788c */ /* 0x000fe2000bf05270 */
[----:B------:R-:W-:Y:S08]  /*8bc0*/  IADD3 R0, PT, PT, R36, 0x1, RZ ;  /* 0x0000000124007810 */ /* 0x000ff00007ffe0ff */
[----:B------:R-:W-:Y:S05]  /*8bd0*/  BRA.U !UP0, `(.L_x_137) ;  /* 0x0000000108287547 */ /* 0x000fea000b800000 */
[----:B------:R-:W2:Y:S01]  /*8be0*/  S2R R2, SR_CgaCtaId ;  /* 0x0000000000027919 */ /* 0x000ea20000008800 */
[----:B------:R-:W-:Y:S01]  /*8bf0*/  ISETP.NE.AND P0, PT, R111, RZ, PT ;  /* 0x000000ff6f00720c */ /* 0x000fe20003f05270 */
[----:B------:R-:W-:Y:S01]  /*8c00*/  IMAD.U32 R3, RZ, RZ, UR51 ;  /* 0x00000033ff037e24 */ /* 0x000fe2000f8e00ff */
[----:B------:R-:W-:Y:S04]  /*8c10*/  UIADD3 UR4, UPT, UPT, UR51, 0x1, URZ ;  /* 0x0000000133047890 */ /* 0x000fe8000fffe0ff */
[----:B------:R-:W-:Y:S04]  /*8c20*/  UISETP.NE.AND UP0, UPT, UR4, 0x3, UPT ;  /* 0x000000030400788c */ /* 0x000fe8000bf05270 */
[----:B------:R-:W-:Y:S03]  /*8c30*/  USEL UR51, UR4, URZ, UP0 ;  /* 0x000000ff04337287 */ /* 0x000fe60008000000 */
[----:B------:R-:W-:Y:S05]  /*8c40*/  @P0 LEA R3, R3, UR49, 0x3 ;  /* 0x0000003103030c11 */ /* 0x000fea000f8e18ff */
[----:B------:R-:W-:Y:S05]  /*8c50*/  @P0 VIADD R3, R3, 0x158 ;  /* 0x0000015803030836 */ /* 0x000fea0000000000 */
[----:B--2---:R-:W-:Y:S04]  /*8c60*/  @P0 PRMT R2, R2, 0x654, R3 ;  /* 0x0000065402020816 */ /* 0x004fe80000000003 */
[----:B------:R2:W-:Y:S03]  /*8c70*/  @P0 SYNCS.ARRIVE.TRANS64.RED.A1T0 RZ, [R2+URZ], RZ ;  /* 0x000000ff02ff09a7 */ /* 0x0005e600081004ff */
.L_x_137:
[----:B------:R-:W-:Y:S01]  /*8c80*/  R2UR UR6, R110 ;  /* 0x000000006e0672ca */ /* 0x000fe200000e0000 */
[----:B------:R-:W-:Y:S01]  /*8c90*/  UIADD3 UR54, UPT, UPT, UR54, 0x2, URZ ;  /* 0x0000000236367890 */ /* 0x000fe2000fffe0ff */
[----:B------:R-:W-:Y:S02]  /*8ca0*/  R2UR UR5, R93 ;  /* 0x000000005d0572ca */ /* 0x000fe400000e0000 */
[----:B------:R-:W-:Y:S02]  /*8cb0*/  R2UR UR4, R94 ;  /* 0x000000005e0472ca */ /* 0x000fe400000e0000 */
[----:B------:R-:W-:Y:S02]  /*8cc0*/  R2UR UR53, R104 ;  /* 0x00000000683572ca */ /* 0x000fe400000e0000 */
[----:B------:R-:W-:Y:S02]  /*8cd0*/  ISETP.NE.AND P0, PT, R0, 0x2, PT ;  /* 0x000000020000780c */ /* 0x000fe40003f05270 */
[----:B------:R-:W-:Y:S02]  /*8ce0*/  LOP3.LUT R84, R84, 0x1, RZ, 0x3c, !PT ;  /* 0x0000000154547812 */ /* 0x000fe400078e3cff */
[----:B--2---:R-:W-:Y:S01]  /*8cf0*/  SEL R2, RZ, 0x1, P0 ;  /* 0x00000001ff027807 */ /* 0x004fe20000000000 */
[----:B------:R-:W-:Y:S01]  /*8d00*/  UISETP.NE.AND UP0, UPT, UR6, URZ, UPT ;  /* 0x000000ff0600728c */ /* 0x000fe2000bf05270 */
[----:B------:R-:W-:Y:S01]  /*8d10*/  SEL R36, R0, RZ, P0 ;  /* 0x000000ff00247207 */ /* 0x000fe20000000000 */
[----:B------:R-:W-:Y:S01]  /*8d20*/  UIADD3 UR28, UPT, UPT, UR36, UR5, URZ ;  /* 0x00000005241c7290 */ /* 0x000fe2000fffe0ff */
[----:B------:R-:W-:Y:S01]  /*8d30*/  LOP3.LUT R85, R85, R2, RZ, 0x3c, !PT ;  /* 0x0000000255557212 */ /* 0x000fe200078e3cff */
[----:B------:R-:W-:Y:S05]  /*8d40*/  UIADD3 UR52, UPT, UPT, UR37, UR4, URZ ;  /* 0x0000000425347290 */ /* 0x000fea000fffe0ff */
[----:B------:R-:W-:Y:S07]  /*8d50*/  BRA.U UP0, `(.L_x_138) ;  /* 0xffffffd500387547 */ /* 0x000fee000b83ffff */
[----:B------:R-:W-:-:S13]  /*8d60*/  R2UR UR4, R95 ;  /* 0x000000005f0472ca */ /* 0x000fda00000e0000 */
[----:B------:R-:W-:-:S09]  /*8d70*/  UISETP.NE.AND UP0, UPT, UR4, URZ, UPT ;  /* 0x000000ff0400728c */ /* 0x000fd2000bf05270 */
[----:B------:R-:W-:Y:S05]  /*8d80*/  BRA.U !UP0, `(.L_x_139) ;  /* 0x0000000108487547 */ /* 0x000fea000b800000 */
[----:B------:R-:W2:Y:S02]  /*8d90*/  LDCU.64 UR4, c[0x0][0x890] ;  /* 0x00011200ff0477ac */ /* 0x000ea40008000a00 */
[----:B--2---:R-:W-:-:S04]  /*8da0*/  UISETP.NE.U32.AND UP0, UPT, UR4, URZ, UPT ;  /* 0x000000ff0400728c */ /* 0x004fc8000bf05070 */
[----:B------:R-:W-:-:S09]  /*8db0*/  UISETP.NE.AND.EX UP0, UPT, UR5, URZ, UPT, UP0 ;  /* 0x000000ff0500728c */ /* 0x000fd2000bf05300 */
[----:B------:R-:W-:Y:S05]  /*8dc0*/  BRA.U UP0, `(.L_x_140) ;  /* 0x00000001000c7547 */ /* 0x000fea000b800000 */
[----:B------:R-:W-:-:S13]  /*8dd0*/  FSETP.NEU.AND P0, PT, R41, RZ, PT ;  /* 0x000000ff2900720b */ /* 0x000fda0003f0d000 */
[----:B------:R-:W-:Y:S05]  /*8de0*/  @!P0 EXIT ;  /* 0x000000000000894d */ /* 0x000fea0003800000 */
[----:B------:R-:W-:Y:S05]  /*8df0*/  BRA `(.L_x_139) ;  /* 0x00000000002c7947 */ /* 0x000fea0003800000 */
.L_x_140:
[----:B------:R-:W-:Y:S01]  /*8e00*/  ISETP.NE.AND P0, PT, R109, RZ, PT ;  /* 0x000000ff6d00720c */ /* 0x000fe20003f05270 */
[----:B------:R-:W-:-:S12]  /*8e10*/  BSSY.RECONVERGENT B0, `(.L_x_139) ;  /* 0x0000009000007945 */ /* 0x000fd80003800200 */
[----:B------:R-:W-:Y:S05]  /*8e20*/  @P0 BRA `(.L_x_141) ;  /* 0x0000000000140947 */ /* 0x000fea0003800000 */
[----:B------:R-:W2:Y:S02]  /*8e30*/  LDCU.64 UR4, c[0x0][0x888] ;  /* 0x00011100ff0477ac */ /* 0x000ea40008000a00 */
[----:B--2---:R-:W-:-:S04]  /*8e40*/  ISETP.NE.U32.AND P0, PT, RZ, UR4, PT ;  /* 0x00000004ff007c0c */ /* 0x004fc8000bf05070 */
[----:B------:R-:W-:-:S13]  /*8e50*/  ISETP.NE.AND.EX P0, PT, RZ, UR5, PT, P0 ;  /* 0x00000005ff007c0c */ /* 0x000fda000bf05300 */
[----:B------:R-:W-:Y:S05]  /*8e60*/  @!P0 EXIT ;  /* 0x000000000000894d */ /* 0x000fea0003800000 */
[----:B------:R-:W-:Y:S05]  /*8e70*/  BRA `(.L_x_142) ;  /* 0x0000000000087947 */ /* 0x000fea0003800000 */
.L_x_141:
[----:B------:R-:W-:-:S13]  /*8e80*/  FSETP.NEU.AND P0, PT, R41, RZ, PT ;  /* 0x000000ff2900720b */ /* 0x000fda0003f0d000 */
[----:B------:R-:W-:Y:S05]  /*8e90*/  @!P0 EXIT ;  /* 0x000000000000894d */ /* 0x000fea0003800000 */
.L_x_142:
[----:B------:R-:W-:Y:S05]  /*8ea0*/  BSYNC.RECONVERGENT B0 ;  /* 0x0000000000007941 */ /* 0x000fea0003800200 */
.L_x_139:
[----:B------:R-:W2:Y:S01]  /*8eb0*/  S2UR UR5, SR_CgaCtaId ;  /* 0x00000000000579c3 */ /* 0x000ea20000008800 */
[----:B------:R-:W-:Y:S01]  /*8ec0*/  ULEA UR4, UR51, UR49, 0x3 ;  /* 0x0000003133047291 */ /* 0x000fe2000f8e18ff */
[----:B------:R-:W-:-:S04]  /*8ed0*/  DEPBAR.LE SB0, 0x0 ;  /* 0x000080000000791a */ /* 0x000fc80000000000 */
[----:B------:R-:W-:-:S04]  /*8ee0*/  UIADD3 UR4, UPT, UPT, UR4, 0x158, URZ ;  /* 0x0000015804047890 */ /* 0x000fc8000fffe0ff */
[----:B--2---:R-:W-:-:S09]  /*8ef0*/  UPRMT UR4, UR5, 0x654, UR4 ;  /* 0x0000065405047896 */ /* 0x004fd20008000004 */
[----:B------:R-:W-:Y:S01]  /*8f00*/  SYNCS.ARRIVE.TRANS64.RED.A1T0 RZ, [UR4], RZ ;  /* 0x000000ffffff79a7 */ /* 0x000fe20008100404 */
[----:B------:R-:W-:Y:S05]  /*8f10*/  EXIT ;  /* 0x000000000000794d */ /* 0x000fea0003800000 */
.L_x_25:
[----:B------:R-:W-:Y:S07]  /*8f20*/  MOV R0, UR17 ;  /* 0x0000001100007c02 */ /* 0x000fee0008000f00 */
.L_x_143:
[----:B-1----:R1:W2:Y:S02]  /*8f30*/  SYNCS.PHASECHK.TRANS64.TRYWAIT P0, [R0+URZ+0xa0], R5 ;  /* 0x0000a005000075a7 */ /* 0x0022a400080011ff */
[----:B--2---:R-:W-:Y:S05]  /*8f40*/  @!P0 NANOSLEEP.SYNCS 0x989680 ;  /* 0x009896800000895d */ /* 0x004fea0003900000 */
[----:B------:R-:W2:Y:S02]  /*8f50*/  @!P0 SYNCS.PHASECHK.TRANS64 P0, [R0+URZ+0xa0], R5 ;  /* 0x0000a005000085a7 */ /* 0x000ea400080010ff */
[----:B--2---:R-:W-:Y:S05]  /*8f60*/  @!P0 BRA `(.L_x_143) ;  /* 0xfffffffc00f08947 */ /* 0x004fea000383ffff */
[----:B------:R-:W-:Y:S05]  /*8f70*/  BRA `(.L_x_24) ;  /* 0xffffff8c00647947 */ /* 0x000fea000383ffff */
.L_x_32:
[----:B------:R-:W-:Y:S07]  /*8f80*/  MOV R0, UR17 ;  /* 0x0000001100007c02 */ /* 0x000fee0008000f00 */
.L_x_144:
[----:B-1----:R1:W2:Y:S02]  /*8f90*/  SYNCS.PHASECHK.TRANS64.TRYWAIT P0, [R0+URZ+0xa0], R5 ;  /* 0x0000a005000075a7 */ /* 0x0022a400080011ff */
[----:B--2---:R-:W-:Y:S05]  /*8fa0*/  @!P0 NANOSLEEP.SYNCS 0x989680 ;  /* 0x009896800000895d */ /* 0x004fea0003900000 */
[----:B------:R-:W2:Y:S02]  /*8fb0*/  @!P0 SYNCS.PHASECHK.TRANS64 P0, [R0+URZ+0xa0], R5 ;  /* 0x0000a005000085a7 */ /* 0x000ea400080010ff */
[----:B--2---:R-:W-:Y:S05]  /*8fc0*/  @!P0 BRA `(.L_x_144) ;  /* 0xfffffffc00f08947 */ /* 0x004fea000383ffff */
[----:B------:R-:W-:Y:S05]  /*8fd0*/  BRA `(.L_x_31) ;  /* 0xffffff9000c07947 */ /* 0x000fea000383ffff */
.L_x_37:
[----:B------:R-:W-:-:S07]  /*8fe0*/  MOV R0, UR25 ;  /* 0x0000001900007c02 */ /* 0x000fce0008000f00 */
.L_x_145:
[----:B-1----:R1:W2:Y:S02]  /*8ff0*/  SYNCS.PHASECHK.TRANS64.TRYWAIT P0, [R0+URZ+0x180], R3 ;  /* 0x00018003000075a7 */ /* 0x0022a400080011ff */
[----:B--2---:R-:W-:Y:S05]  /*9000*/  @!P0 NANOSLEEP.SYNCS 0x989680 ;  /* 0x009896800000895d */ /* 0x004fea0003900000 */
[----:B------:R-:W2:Y:S02]  /*9010*/  @!P0 SYNCS.PHASECHK.TRANS64 P0, [R0+URZ+0x180], R3 ;  /* 0x00018003000085a7 */ /* 0x000ea400080010ff */
[----:B--2---:R-:W-:Y:S05]  /*9020*/  @!P0 BRA `(.L_x_145) ;  /* 0xfffffffc00f08947 */ /* 0x004fea000383ffff */
[----:B------:R-:W-:Y:S05]  /*9030*/  BRA `(.L_x_146) ;  /* 0xffffff94008c7947 */ /* 0x000fea000383ffff */
.L_x_41:
[----:B------:R-:W-:-:S07]  /*9040*/  MOV R0, UR4 ;  /* 0x0000000400007c02 */ /* 0x000fce0008000f00 */
.L_x_147:
[----:B-1----:R1:W2:Y:S02]  /*9050*/  SYNCS.PHASECHK.TRANS64.TRYWAIT P0, [R0+URZ], R3 ;  /* 0x00000003000075a7 */ /* 0x0022a400080011ff */
[----:B--2---:R-:W-:Y:S05]  /*9060*/  @!P0 NANOSLEEP.SYNCS 0x989680 ;  /* 0x009896800000895d */ /* 0x004fea0003900000 */
[----:B------:R-:W2:Y:S02]  /*9070*/  @!P0 SYNCS.PHASECHK.TRANS64 P0, [R0+URZ], R3 ;  /* 0x00000003000085a7 */ /* 0x000ea400080010ff */
[----:B--2---:R-:W-:Y:S05]  /*9080*/  @!P0 BRA `(.L_x_147) ;  /* 0xfffffffc00f08947 */ /* 0x004fea000383ffff */
[----:B------:R-:W-:Y:S05]  /*9090*/  BRA `(.L_x_148) ;  /* 0xffffff9c00247947 */ /* 0x000fea000383ffff */
.L_x_42:
[----:B------:R-:W-:-:S07]  /*90a0*/  MOV R0, UR5 ;  /* 0x0000000500007c02 */ /* 0x000fce0008000f00 */
.L_x_149:
[----:B-1----:R1:W2:Y:S02]  /*90b0*/  SYNCS.PHASECHK.TRANS64.TRYWAIT P0, [R0+URZ], R3 ;  /* 0x00000003000075a7 */ /* 0x0022a400080011ff */
[----:B--2---:R-:W-:Y:S05]  /*90c0*/  @!P0 NANOSLEEP.SYNCS 0x989680 ;  /* 0x009896800000895d */ /* 0x004fea0003900000 */
[----:B------:R-:W2:Y:S02]  /*90d0*/  @!P0 SYNCS.PHASECHK.TRANS64 P0, [R0+URZ], R3 ;  /* 0x00000003000085a7 */ /* 0x000ea400080010ff */
[----:B--2---:R-:W-:Y:S05]  /*90e0*/  @!P0 BRA `(.L_x_149) ;  /* 0xfffffffc00f08947 */ /* 0x004fea000383ffff */
[----:B------:R-:W-:Y:S05]  /*90f0*/  BRA `(.L_x_150) ;  /* 0xffffff9c00347947 */ /* 0x000fea000383ffff */
.L_x_43:
[----:B------:R-:W-:-:S07]  /*9100*/  MOV R0, UR5 ;  /* 0x0000000500007c02 */ /* 0x000fce0008000f00 */
.L_x_151:
[----:B-1----:R1:W2:Y:S02]  /*9110*/  SYNCS.PHASECHK.TRANS64.TRYWAIT P0, [R0+URZ], R3 ;  /* 0x00000003000075a7 */ /* 0x0022a400080011ff */
[----:B--2---:R-:W-:Y:S05]  /*9120*/  @!P0 NANOSLEEP.SYNCS 0x989680 ;  /* 0x009896800000895d */ /* 0x004fea0003900000 */
[----:B------:R-:W2:Y:S02]  /*9130*/  @!P0 SYNCS.PHASECHK.TRANS64 P0, [R0+URZ], R3 ;  /* 0x00000003000085a7 */ /* 0x000ea400080010ff */
[----:B--2---:R-:W-:Y:S05]  /*9140*/  @!P0 BRA `(.L_x_151) ;  /* 0xfffffffc00f08947 */ /* 0x004fea000383ffff */
[----:B------:R-:W-:Y:S05]  /*9150*/  BRA `(.L_x_152) ;  /* 0xffffff9c00447947 */ /* 0x000fea000383ffff */
.L_x_44:
[----:B------:R-:W-:-:S07]  /*9160*/  MOV R0, UR5 ;  /* 0x0000000500007c02 */ /* 0x000fce0008000f00 */
.L_x_153:
[----:B-1----:R1:W2:Y:S02]  /*9170*/  SYNCS.PHASECHK.TRANS64.TRYWAIT P0, [R0+URZ], R3 ;  /* 0x00000003000075a7 */ /* 0x0022a400080011ff */
[----:B--2---:R-:W-:Y:S05]  /*9180*/  @!P0 NANOSLEEP.SYNCS 0x989680 ;  /* 0x009896800000895d */ /* 0x004fea0003900000 */
[----:B------:R-:W2:Y:S02]  /*9190*/  @!P0 SYNCS.PHASECHK.TRANS64 P0, [R0+URZ], R3 ;  /* 0x00000003000085a7 */ /* 0x000ea400080010ff */
[----:B--2---:R-:W-:Y:S05]  /*91a0*/  @!P0 BRA `(.L_x_153) ;  /* 0xfffffffc00f08947 */ /* 0x004fea000383ffff */
[----:B------:R-:W-:Y:S05]  /*91b0*/  BRA `(.L_x_154) ;  /* 0xffffff9c00547947 */ /* 0x000fea000383ffff */
.L_x_45:
[----:B------:R-:W-:-:S07]  /*91c0*/  MOV R0, UR5 ;  /* 0x0000000500007c02 */ /* 0x000fce0008000f00 */
.L_x_155:
[----:B-1----:R1:W2:Y:S02]  /*91d0*/  SYNCS.PHASECHK.TRANS64.TRYWAIT P0, [R0+URZ], R3 ;  /* 0x00000003000075a7 */ /* 0x0022a400080011ff */
[----:B--2---:R-:W-:Y:S05]  /*91e0*/  @!P0 NANOSLEEP.SYNCS 0x989680 ;  /* 0x009896800000895d */ /* 0x004fea0003900000 */
[----:B------:R-:W2:Y:S02]  /*91f0*/  @!P0 SYNCS.PHASECHK.TRANS64 P0, [R0+URZ], R3 ;  /* 0x00000003000085a7 */ /* 0x000ea400080010ff */
[----:B--2---:R-:W-:Y:S05]  /*9200*/  @!P0 BRA `(.L_x_155) ;  /* 0xfffffffc00f08947 */ /* 0x004fea000383ffff */
[----:B------:R-:W-:Y:S05]  /*9210*/  BRA `(.L_x_156) ;  /* 0xffffff9c00647947 */ /* 0x000fea000383ffff */
.L_x_46:
[----:B------:R-:W-:-:S07]  /*9220*/  MOV R0, UR5 ;  /* 0x0000000500007c02 */ /* 0x000fce0008000f00 */
.L_x_157:
[----:B-1----:R1:W2:Y:S02]  /*9230*/  SYNCS.PHASECHK.TRANS64.TRYWAIT P0, [R0+URZ], R3 ;  /* 0x00000003000075a7 */ /* 0x0022a400080011ff */
[----:B--2---:R-:W-:Y:S05]  /*9240*/  @!P0 NANOSLEEP.SYNCS 0x989680 ;  /* 0x009896800000895d */ /* 0x004fea0003900000 */
[----:B------:R-:W2:Y:S02]  /*9250*/  @!P0 SYNCS.PHASECHK.TRANS64 P0, [R0+URZ], R3 ;  /* 0x00000003000085a7 */ /* 0x000ea400080010ff */
[----:B--2---:R-:W-:Y:S05]  /*9260*/  @!P0 BRA `(.L_x_157) ;  /* 0xfffffffc00f08947 */ /* 0x004fea000383ffff */
[----:B------:R-:W-:Y:S05]  /*9270*/  BRA `(.L_x_158) ;  /* 0xffffff9c00747947 */ /* 0x000fea000383ffff */
.L_x_47:
[----:B------:R-:W-:-:S07]  /*9280*/  MOV R0, UR5 ;  /* 0x0000000500007c02 */ /* 0x000fce0008000f00 */
.L_x_159:
[----:B-1----:R1:W2:Y:S02]  /*9290*/  SYNCS.PHASECHK.TRANS64.TRYWAIT P0, [R0+URZ], R3 ;  /* 0x00000003000075a7 */ /* 0x0022a400080011ff */
[----:B--2---:R-:W-:Y:S05]  /*92a0*/  @!P0 NANOSLEEP.SYNCS 0x989680 ;  /* 0x009896800000895d */ /* 0x004fea0003900000 */
[----:B------:R-:W2:Y:S02]  /*92b0*/  @!P0 SYNCS.PHASECHK.TRANS64 P0, [R0+URZ], R3 ;  /* 0x00000003000085a7 */ /* 0x000ea400080010ff */
[----:B--2---:R-:W-:Y:S05]  /*92c0*/  @!P0 BRA `(.L_x_159) ;  /* 0xfffffffc00f08947 */ /* 0x004fea000383ffff */
[----:B------:R-:W-:Y:S05]  /*92d0*/  BRA `(.L_x_160) ;  /* 0xffffff9c00847947 */ /* 0x000fea000383ffff */
.L_x_48:
[----:B------:R-:W-:-:S07]  /*92e0*/  MOV R0, UR5 ;  /* 0x0000000500007c02 */ /* 0x000fce0008000f00 */
.L_x_161:
[----:B-1----:R1:W2:Y:S02]  /*92f0*/  SYNCS.PHASECHK.TRANS64.TRYWAIT P0, [R0+URZ], R3 ;  /* 0x00000003000075a7 */ /* 0x0022a400080011ff */
[----:B--2---:R-:W-:Y:S05]  /*9300*/  @!P0 NANOSLEEP.SYNCS 0x989680 ;  /* 0x009896800000895d */ /* 0x004fea0003900000 */
[----:B------:R-:W2:Y:S02]  /*9310*/  @!P0 SYNCS.PHASECHK.TRANS64 P0, [R0+URZ], R3 ;  /* 0x00000003000085a7 */ /* 0x000ea400080010ff */
[----:B--2---:R-:W-:Y:S05]  /*9320*/  @!P0 BRA `(.L_x_161) ;  /* 0xfffffffc00f08947 */ /* 0x004fea000383ffff */
[----:B------:R-:W-:Y:S05]  /*9330*/  BRA `(.L_x_162) ;  /* 0xffffff9c00947947 */ /* 0x000fea000383ffff */
.L_x_49:
[----:B------:R-:W-:-:S07]  /*9340*/  MOV R0, UR5 ;  /* 0x0000000500007c02 */ /* 0x000fce0008000f00 */
.L_x_163:
[----:B-1----:R1:W2:Y:S02]  /*9350*/  SYNCS.PHASECHK.TRANS64.TRYWAIT P0, [R0+URZ], R3 ;  /* 0x00000003000075a7 */ /* 0x0022a400080011ff */
[----:B--2---:R-:W-:Y:S05]  /*9360*/  @!P0 NANOSLEEP.SYNCS 0x989680 ;  /* 0x009896800000895d */ /* 0x004fea0003900000 */
[----:B------:R-:W2:Y:S02]  /*9370*/  @!P0 SYNCS.PHASECHK.TRANS64 P0, [R0+URZ], R3 ;  /* 0x00000003000085a7 */ /* 0x000ea400080010ff */
[----:B--2---:R-:W-:Y:S05]  /*9380*/  @!P0 BRA `(.L_x_163) ;  /* 0xfffffffc00f08947 */ /* 0x004fea000383ffff */
[----:B------:R-:W-:Y:S05]  /*9390*/  BRA `(.L_x_164) ;  /* 0xffffff9c00a47947 */ /* 0x000fea000383ffff */
.L_x_50:
[----:B------:R-:W-:-:S07]  /*93a0*/  MOV R0, UR5 ;  /* 0x0000000500007c02 */ /* 0x000fce0008000f00 */
.L_x_165:
[----:B-1----:R1:W2:Y:S02]  /*93b0*/  SYNCS.PHASECHK.TRANS64.TRYWAIT P0, [R0+URZ], R3 ;  /* 0x00000003000075a7 */ /* 0x0022a400080011ff */
[----:B--2---:R-:W-:Y:S05]  /*93c0*/  @!P0 NANOSLEEP.SYNCS 0x989680 ;  /* 0x009896800000895d */ /* 0x004fea0003900000 */
[----:B------:R-:W2:Y:S02]  /*93d0*/  @!P0 SYNCS.PHASECHK.TRANS64 P0, [R0+URZ], R3 ;  /* 0x00000003000085a7 */ /* 0x000ea400080010ff */
[----:B--2---:R-:W-:Y:S05]  /*93e0*/  @!P0 BRA `(.L_x_165) ;  /* 0xfffffffc00f08947 */ /* 0x004fea000383ffff */
[----:B------:R-:W-:Y:S05]  /*93f0*/  BRA `(.L_x_166) ;  /* 0xffffff9c00b47947 */ /* 0x000fea000383ffff */
.L_x_51:
[----:B------:R-:W-:-:S07]  /*9400*/  MOV R0, UR5 ;  /* 0x0000000500007c02 */ /* 0x000fce0008000f00 */
.L_x_167:
[----:B-1----:R1:W2:Y:S02]  /*9410*/  SYNCS.PHASECHK.TRANS64.TRYWAIT P0, [R0+URZ], R3 ;  /* 0x00000003000075a7 */ /* 0x0022a400080011ff */
[----:B--2---:R-:W-:Y:S05]  /*9420*/  @!P0 NANOSLEEP.SYNCS 0x989680 ;  /* 0x009896800000895d */ /* 0x004fea0003900000 */
[----:B------:R-:W2:Y:S02]  /*9430*/  @!P0 SYNCS.PHASECHK.TRANS64 P0, [R0+URZ], R3 ;  /* 0x00000003000085a7 */ /* 0x000ea400080010ff */
[----:B--2---:R-:W-:Y:S05]  /*9440*/  @!P0 BRA `(.L_x_167) ;  /* 0xfffffffc00f08947 */ /* 0x004fea000383ffff */
[----:B------:R-:W-:Y:S05]  /*9450*/  BRA `(.L_x_168) ;  /* 0xffffff9c00c47947 */ /* 0x000fea000383ffff */
.L_x_52:
[----:B------:R-:W-:-:S07]  /*9460*/  MOV R0, UR5 ;  /* 0x0000000500007c02 */ /* 0x000fce0008000f00 */
.L_x_169:
[----:B-1----:R1:W2:Y:S02]  /*9470*/  SYNCS.PHASECHK.TRANS64.TRYWAIT P0, [R0+URZ], R3 ;  /* 0x00000003000075a7 */ /* 0x0022a400080011ff */
[----:B--2---:R-:W-:Y:S05]  /*9480*/  @!P0 NANOSLEEP.SYNCS 0x989680 ;  /* 0x009896800000895d */ /* 0x004fea0003900000 */
[----:B------:R-:W2:Y:S02]  /*9490*/  @!P0 SYNCS.PHASECHK.TRANS64 P0, [R0+URZ], R3 ;  /* 0x00000003000085a7 */ /* 0x000ea400080010ff */
[----:B--2---:R-:W-:Y:S05]  /*94a0*/  @!P0 BRA `(.L_x_169) ;  /* 0xfffffffc00f08947 */ /* 0x004fea000383ffff */
[----:B------:R-:W-:Y:S05]  /*94b0*/  BRA `(.L_x_170) ;  /* 0xffffff9c00d47947 */ /* 0x000fea000383ffff */
.L_x_53:
[----:B------:R-:W-:-:S07]  /*94c0*/  MOV R0, UR5 ;  /* 0x0000000500007c02 */ /* 0x000fce0008000f00 */
.L_x_171:
[----:B-1----:R1:W2:Y:S02]  /*94d0*/  SYNCS.PHASECHK.TRANS64.TRYWAIT P0, [R0+URZ], R3 ;  /* 0x00000003000075a7 */ /* 0x0022a400080011ff */
[----:B--2---:R-:W-:Y:S05]  /*94e0*/  @!P0 NANOSLEEP.SYNCS 0x989680 ;  /* 0x009896800000895d */ /* 0x004fea0003900000 */
[----:B------:R-:W2:Y:S02]  /*94f0*/  @!P0 SYNCS.PHASECHK.TRANS64 P0, [R0+URZ], R3 ;  /* 0x00000003000085a7 */ /* 0x000ea400080010ff */
[----:B--2---:R-:W-:Y:S05]  /*9500*/  @!P0 BRA `(.L_x_171) ;  /* 0xfffffffc00f08947 */ /* 0x004fea000383ffff */
[----:B------:R-:W-:Y:S05]  /*9510*/  BRA `(.L_x_172) ;  /* 0xffffff9c00e47947 */ /* 0x000fea000383ffff */
.L_x_54:
[----:B------:R-:W-:-:S07]  /*9520*/  MOV R0, UR5 ;  /* 0x0000000500007c02 */ /* 0x000fce0008000f00 */
.L_x_173:
[----:B-1----:R1:W2:Y:S02]  /*9530*/  SYNCS.PHASECHK.TRANS64.TRYWAIT P0, [R0+URZ], R3 ;  /* 0x00000003000075a7 */ /* 0x0022a400080011ff */
[----:B--2---:R-:W-:Y:S05]  /*9540*/  @!P0 NANOSLEEP.SYNCS 0x989680 ;  /* 0x009896800000895d */ /* 0x004fea0003900000 */
[----:B------:R-:W2:Y:S02]  /*9550*/  @!P0 SYNCS.PHASECHK.TRANS64 P0, [R0+URZ], R3 ;  /* 0x00000003000085a7 */ /* 0x000ea400080010ff */
[----:B--2---:R-:W-:Y:S05]  /*9560*/  @!P0 BRA `(.L_x_173) ;  /* 0xfffffffc00f08947 */ /* 0x004fea000383ffff */
[----:B------:R-:W-:Y:S05]  /*9570*/  BRA `(.L_x_174) ;  /* 0xffffff9c00f47947 */ /* 0x000fea000383ffff */
.L_x_55:
[----:B------:R-:W-:-:S07]  /*9580*/  MOV R0, UR5 ;  /* 0x0000000500007c02 */ /* 0x000fce0008000f00 */
.L_x_175:
[----:B-1----:R1:W2:Y:S02]  /*9590*/  SYNCS.PHASECHK.TRANS64.TRYWAIT P0, [R0+URZ], R3 ;  /* 0x00000003000075a7 */ /* 0x0022a400080011ff */
[----:B--2---:R-:W-:Y:S05]  /*95a0*/  @!P0 NANOSLEEP.SYNCS 0x989680 ;  /* 0x009896800000895d */ /* 0x004fea0003900000 */
[----:B------:R-:W2:Y:S02]  /*95b0*/  @!P0 SYNCS.PHASECHK.TRANS64 P0, [R0+URZ], R3 ;  /* 0x00000003000085a7 */ /* 0x000ea400080010ff */
[----:B--2---:R-:W-:Y:S05]  /*95c0*/  @!P0 BRA `(.L_x_175) ;  /* 0xfffffffc00f08947 */ /* 0x004fea000383ffff */
[----:B------:R-:W-:Y:S05]  /*95d0*/  BRA `(.L_x_176) ;  /* 0xffffffa000047947 */ /* 0x000fea000383ffff */
.L_x_56:
[----:B------:R-:W-:-:S07]  /*95e0*/  MOV R0, UR5 ;  /* 0x0000000500007c02 */ /* 0x000fce0008000f00 */
.L_x_177:
[----:B-1----:R1:W2:Y:S02]  /*95f0*/  SYNCS.PHASECHK.TRANS64.TRYWAIT P0, [R0+URZ], R3 ;  /* 0x00000003000075a7 */ /* 0x0022a400080011ff */
[----:B--2---:R-:W-:Y:S05]  /*9600*/  @!P0 NANOSLEEP.SYNCS 0x989680 ;  /* 0x009896800000895d */ /* 0x004fea0003900000 */
[----:B------:R-:W2:Y:S02]  /*9610*/  @!P0 SYNCS.PHASECHK.TRANS64 P0, [R0+URZ], R3 ;  /* 0x00000003000085a7 */ /* 0x000ea400080010ff */
[----:B--2---:R-:W-:Y:S05]  /*9620*/  @!P0 BRA `(.L_x_177) ;  /* 0xfffffffc00f08947 */ /* 0x004fea000383ffff */
[----:B------:R-:W-:Y:S05]  /*9630*/  BRA `(.L_x_178) ;  /* 0xffffffa000147947 */ /* 0x000fea000383ffff */
.L_x_57:
[----:B------:R-:W-:-:S07]  /*9640*/  MOV R0, UR5 ;  /* 0x0000000500007c02 */ /* 0x000fce0008000f00 */
.L_x_179:
[----:B-1----:R1:W2:Y:S02]  /*9650*/  SYNCS.PHASECHK.TRANS64.TRYWAIT P0, [R0+URZ], R3 ;  /* 0x00000003000075a7 */ /* 0x0022a400080011ff */
[----:B--2---:R-:W-:Y:S05]  /*9660*/  @!P0 NANOSLEEP.SYNCS 0x989680 ;  /* 0x009896800000895d */ /* 0x004fea0003900000 */
[----:B------:R-:W2:Y:S02]  /*9670*/  @!P0 SYNCS.PHASECHK.TRANS64 P0, [R0+URZ], R3 ;  /* 0x00000003000085a7 */ /* 0x000ea400080010ff */
[----:B--2---:R-:W-:Y:S05]  /*9680*/  @!P0 BRA `(.L_x_179) ;  /* 0xfffffffc00f08947 */ /* 0x004fea000383ffff */
[----:B------:R-:W-:Y:S05]  /*9690*/  BRA `(.L_x_180) ;  /* 0xffffffa000247947 */ /* 0x000fea000383ffff */
.L_x_58:
[----:B------:R-:W-:-:S07]  /*96a0*/  MOV R0, UR5 ;  /* 0x0000000500007c02 */ /* 0x000fce0008000f00 */
.L_x_181:
[----:B-1----:R1:W2:Y:S02]  /*96b0*/  SYNCS.PHASECHK.TRANS64.TRYWAIT P0, [R0+URZ], R3 ;  /* 0x00000003000075a7 */ /* 0x0022a400080011ff */
[----:B--2---:R-:W-:Y:S05]  /*96c0*/  @!P0 NANOSLEEP.SYNCS 0x989680 ;  /* 0x009896800000895d */ /* 0x004fea0003900000 */
[----:B------:R-:W2:Y:S02]  /*96d0*/  @!P0 SYNCS.PHASECHK.TRANS64 P0, [R0+URZ], R3 ;  /* 0x00000003000085a7 */ /* 0x000ea400080010ff */
[----:B--2---:R-:W-:Y:S05]  /*96e0*/  @!P0 BRA `(.L_x_181) ;  /* 0xfffffffc00f08947 */ /* 0x004fea000383ffff */
[----:B------:R-:W-:Y:S05]  /*96f0*/  BRA `(.L_x_182) ;  /* 0xffffffa000347947 */ /* 0x000fea000383ffff */
.L_x_59:
[----:B------:R-:W-:-:S07]  /*9700*/  MOV R0, UR5 ;  /* 0x0000000500007c02 */ /* 0x000fce0008000f00 */
.L_x_183:
[----:B-1----:R1:W2:Y:S02]  /*9710*/  SYNCS.PHASECHK.TRANS64.TRYWAIT P0, [R0+URZ], R3 ;  /* 0x00000003000075a7 */ /* 0x0022a400080011ff */
[----:B--2---:R-:W-:Y:S05]  /*9720*/  @!P0 NANOSLEEP.SYNCS 0x989680 ;  /* 0x009896800000895d */ /* 0x004fea0003900000 */
[----:B------:R-:W2:Y:S02]  /*9730*/  @!P0 SYNCS.PHASECHK.TRANS64 P0, [R0+URZ], R3 ;  /* 0x00000003000085a7 */ /* 0x000ea400080010ff */
[----:B--2---:R-:W-:Y:S05]  /*9740*/  @!P0 BRA `(.L_x_183) ;  /* 0xfffffffc00f08947 */ /* 0x004fea000383ffff */
[----:B------:R-:W-:Y:S05]  /*9750*/  BRA `(.L_x_184) ;  /* 0xffffffa000447947 */ /* 0x000fea000383ffff */
.L_x_62:
[----:B------:R-:W-:-:S07]  /*9760*/  MOV R4, UR4 ;  /* 0x0000000400047c02 */ /* 0x000fce0008000f00 */
.L_x_185:
[----:B--2---:R2:W3:Y:S02]  /*9770*/  SYNCS.PHASECHK.TRANS64.TRYWAIT P1, [R4+URZ+0x188], R7 ;  /* 0x00018807040075a7 */ /* 0x0044e400080211ff */
[----:B---3--:R-:W-:Y:S05]  /*9780*/  @!P1 NANOSLEEP.SYNCS 0x989680 ;  /* 0x009896800000995d */ /* 0x008fea0003900000 */
[----:B------:R-:W3:Y:S02]  /*9790*/  @!P1 SYNCS.PHASECHK.TRANS64 P1, [R4+URZ+0x188], R7 ;  /* 0x00018807040095a7 */ /* 0x000ee400080210ff */
[----:B---3--:R-:W-:Y:S05]  /*97a0*/  @!P1 BRA `(.L_x_185) ;  /* 0xfffffffc00f09947 */ /* 0x008fea000383ffff */
[----:B------:R-:W-:Y:S05]  /*97b0*/  BRA `(.L_x_186) ;  /* 0xffffffa000b47947 */ /* 0x000fea000383ffff */
.L_x_63:
[----:B--2---:R-:W-:-:S07]  /*97c0*/  MOV R4, UR4 ;  /* 0x0000000400047c02 */ /* 0x004fce0008000f00 */
.L_x_187:
[----:B--2---:R2:W3:Y:S02]  /*97d0*/  SYNCS.PHASECHK.TRANS64.TRYWAIT P1, [R4+URZ+0x180], R5 ;  /* 0x00018005040075a7 */ /* 0x0044e400080211ff */
[----:B---3--:R-:W-:Y:S05]  /*97e0*/  @!P1 NANOSLEEP.SYNCS 0x989680 ;  /* 0x009896800000995d */ /* 0x008fea0003900000 */
[----:B------:R-:W3:Y:S02]  /*97f0*/  @!P1 SYNCS.PHASECHK.TRANS64 P1, [R4+URZ+0x180], R5 ;  /* 0x00018005040095a7 */ /* 0x000ee400080210ff */
[----:B---3--:R-:W-:Y:S05]  /*9800*/  @!P1 BRA `(.L_x_187) ;  /* 0xfffffffc00f09947 */ /* 0x008fea000383ffff */
[----:B------:R-:W-:Y:S05]  /*9810*/  BRA `(.L_x_188) ;  /* 0xffffffa000bc7947 */ /* 0x000fea000383ffff */
.L_x_73:
[----:B--2---:R-:W-:-:S04]  /*9820*/  MOV R5, UR5 ;  /* 0x0000000500057c02 */ /* 0x004fc80008000f00 */
[----:B------:R2:W3:Y:S03]  /*9830*/  SYNCS.PHASECHK.TRANS64.TRYWAIT P0, [R5+URZ+0x8], R6 ;  /* 0x00000806050075a7 */ /* 0x0004e600080011ff */
[----:B---3--:R-:W-:Y:S05]  /*9840*/  @!P0 NANOSLEEP.SYNCS 0x989680 ;  /* 0x009896800000895d */ /* 0x008fea0003900000 */
[----:B------:R-:W3:Y:S02]  /*9850*/  @!P0 SYNCS.PHASECHK.TRANS64 P0, [R5+URZ+0x8], R6 ;  /* 0x00000806050085a7 */ /* 0x000ee400080010ff */
[----:B---3--:R-:W-:Y:S05]  /*9860*/  @!P0 BRA `(.L_x_73) ;  /* 0xfffffffc00ec8947 */ /* 0x008fea000383ffff */
[----:B------:R-:W-:Y:S05]  /*9870*/  BRA `(.L_x_72) ;  /* 0xffffffa400887947 */ /* 0x000fea000383ffff */
.L_x_75:
[----:B------:R-:W-:Y:S01]  /*9880*/  BSSY B0, `(.L_x_189) ;  /* 0x0000006000007945 */ /* 0x000fe20003800000 */
[----:B------:R-:W-:-:S07]  /*9890*/  MOV R15, 0xffffffff ;  /* 0xffffffff000f7802 */ /* 0x000fce0000000f00 */
[----:B-12--5:R-:W-:Y:S05]  /*98a0*/  WARPSYNC.COLLECTIVE R15, `(.L_x_190) ;  /* 0x000000000f0c7348 */ /* 0x026fea0003c00000 */
[----:B------:R-:W-:Y:S02]  /*98b0*/  ELECT P6, UR79, PT ;  /* 0x00000000004f782f */ /* 0x000fe400038c0000 */
[----:B------:R-:W-:Y:S01]  /*98c0*/  MOV R14, UR79 ;  /* 0x0000004f000e7c02 */ /* 0x000fe20008000f00 */
[----:B-12--5:R-:W-:Y:S10]  /*98d0*/  ENDCOLLECTIVE ;  /* 0x000000000000791b */ /* 0x026ff40003800000 */
.L_x_190:
[----:B------:R-:W-:Y:S05]  /*98e0*/  BSYNC B0 ;  /* 0x0000000000007941 */ /* 0x000fea0003800000 */
.L_x_189:
[----:B------:R-:W-:Y:S05]  /*98f0*/  BRA `(.L_x_191) ;  /* 0xffffffa400b87947 */ /* 0x000fea000383ffff */
.L_x_77:
[----:B--2---:R-:W-:-:S04]  /*9900*/  MOV R3, UR5 ;  /* 0x0000000500037c02 */ /* 0x004fc80008000f00 */
[----:B------:R2:W3:Y:S03]  /*9910*/  SYNCS.PHASECHK.TRANS64.TRYWAIT P0, [R3+URZ+0x8], R4 ;  /* 0x00000804030075a7 */ /* 0x0004e600080011ff */
[----:B---3--:R-:W-:Y:S05]  /*9920*/  @!P0 NANOSLEEP.SYNCS 0x989680 ;  /* 0x009896800000895d */ /* 0x008fea0003900000 */
[----:B------:R-:W3:Y:S02]  /*9930*/  @!P0 SYNCS.PHASECHK.TRANS64 P0, [R3+URZ+0x8], R4 ;  /* 0x00000804030085a7 */ /* 0x000ee400080010ff */
[----:B---3--:R-:W-:Y:S05]  /*9940*/  @!P0 BRA `(.L_x_77) ;  /* 0xfffffffc00ec8947 */ /* 0x008fea000383ffff */
[----:B------:R-:W-:Y:S05]  /*9950*/  BRA `(.L_x_76) ;  /* 0xffffffa400bc7947 */ /* 0x000fea000383ffff */
.L_x_78:
[----:B------:R-:W-:-:S07]  /*9960*/  MOV R4, UR17 ;  /* 0x0000001100047c02 */ /* 0x000fce0008000f00 */
.L_x_192:
[----:B-1----:R1:W2:Y:S02]  /*9970*/  SYNCS.PHASECHK.TRANS64.TRYWAIT P0, [R4+URZ+0x180], R5 ;  /* 0x00018005040075a7 */ /* 0x0022a400080011ff */
[----:B--2---:R-:W-:Y:S05]  /*9980*/  @!P0 NANOSLEEP.SYNCS 0x989680 ;  /* 0x009896800000895d */ /* 0x004fea0003900000 */
[----:B------:R-:W2:Y:S02]  /*9990*/  @!P0 SYNCS.PHASECHK.TRANS64 P0, [R4+URZ+0x180], R5 ;  /* 0x00018005040085a7 */ /* 0x000ea400080010ff */
[----:B--2---:R-:W-:Y:S05]  /*99a0*/  @!P0 BRA `(.L_x_192) ;  /* 0xfffffffc00f08947 */ /* 0x004fea000383ffff */
[----:B------:R-:W-:Y:S05]  /*99b0*/  BRA `(.L_x_193) ;  /* 0xffffffa800a47947 */ /* 0x000fea000383ffff */
.L_x_80:
[----:B------:R-:W-:-:S07]  /*99c0*/  MOV R4, UR22 ;  /* 0x0000001600047c02 */ /* 0x000fce0008000f00 */
.L_x_194:
[----:B-1----:R1:W2:Y:S02]  /*99d0*/  SYNCS.PHASECHK.TRANS64.TRYWAIT P0, [R4+URZ+0x1a0], R5 ;  /* 0x0001a005040075a7 */ /* 0x0022a400080011ff */
[----:B--2---:R-:W-:Y:S05]  /*99e0*/  @!P0 NANOSLEEP.SYNCS 0x989680 ;  /* 0x009896800000895d */ /* 0x004fea0003900000 */
[----:B------:R-:W2:Y:S02]  /*99f0*/  @!P0 SYNCS.PHASECHK.TRANS64 P0, [R4+URZ+0x1a0], R5 ;  /* 0x0001a005040085a7 */ /* 0x000ea400080010ff */
[----:B--2---:R-:W-:Y:S05]  /*9a00*/  @!P0 BRA `(.L_x_194) ;  /* 0xfffffffc00f08947 */ /* 0x004fea000383ffff */
[----:B------:R-:W-:Y:S05]  /*9a10*/  BRA `(.L_x_79) ;  /* 0xffffffa800c47947 */ /* 0x000fea000383ffff */
.L_x_84:
[----:B-1----:R-:W-:Y:S07]  /*9a20*/  MOV R4, UR10 ;  /* 0x0000000a00047c02 */ /* 0x002fee0008000f00 */
.L_x_195:
[----:B-1----:R1:W2:Y:S02]  /*9a30*/  SYNCS.PHASECHK.TRANS64.TRYWAIT P0, [R4+URZ], R7 ;  /* 0x00000007040075a7 */ /* 0x0022a400080011ff */
[----:B--2---:R-:W-:Y:S05]  /*9a40*/  @!P0 NANOSLEEP.SYNCS 0x989680 ;  /* 0x009896800000895d */ /* 0x004fea0003900000 */
[----:B------:R-:W2:Y:S02]  /*9a50*/  @!P0 SYNCS.PHASECHK.TRANS64 P0, [R4+URZ], R7 ;  /* 0x00000007040085a7 */ /* 0x000ea400080010ff */
[----:B--2---:R-:W-:Y:S05]  /*9a60*/  @!P0 BRA `(.L_x_195) ;  /* 0xfffffffc00f08947 */ /* 0x004fea000383ffff */
[----:B------:R-:W-:Y:S05]  /*9a70*/  BRA `(.L_x_83) ;  /* 0xffffffa800e87947 */ /* 0x000fea000383ffff */
.L_x_88:
[----:B--2---:R-:W-:-:S07]  /*9a80*/  MOV R0, UR4 ;  /* 0x0000000400007c02 */ /* 0x004fce0008000f00 */
.L_x_196:
[----:B-1----:R1:W2:Y:S02]  /*9a90*/  SYNCS.PHASECHK.TRANS64.TRYWAIT P0, [R0+URZ], R5 ;  /* 0x00000005000075a7 */ /* 0x0022a400080011ff */
[----:B--2---:R-:W-:Y:S05]  /*9aa0*/  @!P0 NANOSLEEP.SYNCS 0x989680 ;  /* 0x009896800000895d */ /* 0x004fea0003900000 */
[----:B------:R-:W2:Y:S02]  /*9ab0*/  @!P0 SYNCS.PHASECHK.TRANS64 P0, [R0+URZ], R5 ;  /* 0x00000005000085a7 */ /* 0x000ea400080010ff */
[----:B--2---:R-:W-:Y:S05]  /*9ac0*/  @!P0 BRA `(.L_x_196) ;  /* 0xfffffffc00f08947 */ /* 0x004fea000383ffff */
[----:B------:R-:W-:Y:S05]  /*9ad0*/  BRA `(.L_x_197) ;  /* 0xffffffac00c07947 */ /* 0x000fea000383ffff */
.L_x_91:
[----:B------:R-:W-:-:S07]  /*9ae0*/  MOV R0, UR17 ;  /* 0x0000001100007c02 */ /* 0x000fce0008000f00 */
.L_x_198:
[----:B-1----:R1:W2:Y:S02]  /*9af0*/  SYNCS.PHASECHK.TRANS64.TRYWAIT P1, [R0+URZ+0x1b0], R5 ;  /* 0x0001b005000075a7 */ /* 0x0022a400080211ff */
[----:B--2---:R-:W-:Y:S05]  /*9b00*/  @!P1 NANOSLEEP.SYNCS 0x989680 ;  /* 0x009896800000995d */ /* 0x004fea0003900000 */
[----:B------:R-:W2:Y:S02]  /*9b10*/  @!P1 SYNCS.PHASECHK.TRANS64 P1, [R0+URZ+0x1b0], R5 ;  /* 0x0001b005000095a7 */ /* 0x000ea400080210ff */
[----:B--2---:R-:W-:Y:S05]  /*9b20*/  @!P1 BRA `(.L_x_198) ;  /* 0xfffffffc00f09947 */ /* 0x004fea000383ffff */
[----:B------:R-:W-:Y:S05]  /*9b30*/  BRA `(.L_x_199) ;  /* 0xffffffb0000c7947 */ /* 0x000fea000383ffff */
.L_x_96:
[----:B------:R-:W-:Y:S07]  /*9b40*/  MOV R0, UR24 ;  /* 0x0000001800007c02 */ /* 0x000fee0008000f00 */
.L_x_200:
[----:B--2---:R2:W4:Y:S02]  /*9b50*/  SYNCS.PHASECHK.TRANS64.TRYWAIT P0, [R0+URZ+0x180], R5 ;  /* 0x00018005000075a7 */ /* 0x00452400080011ff */
[----:B----4-:R-:W-:Y:S05]  /*9b60*/  @!P0 NANOSLEEP.SYNCS 0x989680 ;  /* 0x009896800000895d */ /* 0x010fea0003900000 */
[----:B------:R-:W4:Y:S02]  /*9b70*/  @!P0 SYNCS.PHASECHK.TRANS64 P0, [R0+URZ+0x180], R5 ;  /* 0x00018005000085a7 */ /* 0x000f2400080010ff */
[----:B----4-:R-:W-:Y:S05]  /*9b80*/  @!P0 BRA `(.L_x_200) ;  /* 0xfffffffc00f08947 */ /* 0x010fea000383ffff */
[----:B------:R-:W-:Y:S05]  /*9b90*/  BRA `(.L_x_201) ;  /* 0xffffffb400447947 */ /* 0x000fea000383ffff */
.L_x_99:
[----:B------:R-:W-:Y:S07]  /*9ba0*/  MOV R0, UR24 ;  /* 0x0000001800007c02 */ /* 0x000fee0008000f00 */
.L_x_202:
[----:B--2---:R2:W4:Y:S02]  /*9bb0*/  SYNCS.PHASECHK.TRANS64.TRYWAIT P2, [R0+URZ+0x178], R13 ;  /* 0x0001780d000075a7 */ /* 0x00452400080411ff */
[----:B----4-:R-:W-:Y:S05]  /*9bc0*/  @!P2 NANOSLEEP.SYNCS 0x989680 ;  /* 0x009896800000a95d */ /* 0x010fea0003900000 */
[----:B------:R-:W4:Y:S02]  /*9bd0*/  @!P2 SYNCS.PHASECHK.TRANS64 P2, [R0+URZ+0x178], R13 ;  /* 0x0001780d0000a5a7 */ /* 0x000f2400080410ff */
[----:B----4-:R-:W-:Y:S05]  /*9be0*/  @!P2 BRA `(.L_x_202) ;  /* 0xfffffffc00f0a947 */ /* 0x010fea000383ffff */
[----:B------:R-:W-:Y:S05]  /*9bf0*/  BRA `(.L_x_98) ;  /* 0xffffffb800a47947 */ /* 0x000fea000383ffff */
.L_x_102:
[----:B------:R-:W-:Y:S07]  /*9c00*/  MOV R0, UR4 ;  /* 0x0000000400007c02 */ /* 0x000fee0008000f00 */
.L_x_203:
[----:B--2---:R2:W3:Y:S02]  /*9c10*/  SYNCS.PHASECHK.TRANS64.TRYWAIT P1, [R0+URZ+0x158], R13 ;  /* 0x0001580d000075a7 */ /* 0x0044e400080211ff */
[----:B---3--:R-:W-:Y:S05]  /*9c20*/  @!P1 NANOSLEEP.SYNCS 0x989680 ;  /* 0x009896800000995d */ /* 0x008fea0003900000 */
[----:B------:R-:W3:Y:S02]  /*9c30*/  @!P1 SYNCS.PHASECHK.TRANS64 P1, [R0+URZ+0x158], R13 ;  /* 0x0001580d000095a7 */ /* 0x000ee400080210ff */
[----:B---3--:R-:W-:Y:S05]  /*9c40*/  @!P1 BRA `(.L_x_203) ;  /* 0xfffffffc00f09947 */ /* 0x008fea000383ffff */
[----:B------:R-:W-:Y:S05]  /*9c50*/  BRA `(.L_x_204) ;  /* 0xffffffbc003c7947 */ /* 0x000fea000383ffff */
.L_x_103:
[----:B------:R-:W-:Y:S07]  /*9c60*/  MOV R5, UR5 ;  /* 0x0000000500057c02 */ /* 0x000fee0008000f00 */
.L_x_205:
[----:B--2---:R2:W3:Y:S02]  /*9c70*/  SYNCS.PHASECHK.TRANS64.TRYWAIT P0, [R5+URZ+0x158], R12 ;  /* 0x0001580c050075a7 */ /* 0x0044e400080011ff */
[----:B---3--:R-:W-:Y:S05]  /*9c80*/  @!P0 NANOSLEEP.SYNCS 0x989680 ;  /* 0x009896800000895d */ /* 0x008fea0003900000 */
[----:B------:R-:W3:Y:S02]  /*9c90*/  @!P0 SYNCS.PHASECHK.TRANS64 P0, [R5+URZ+0x158], R12 ;  /* 0x0001580c050085a7 */ /* 0x000ee400080010ff */
[----:B---3--:R-:W-:Y:S05]  /*9ca0*/  @!P0 BRA `(.L_x_205) ;  /* 0xfffffffc00f08947 */ /* 0x008fea000383ffff */
[----:B------:R-:W-:Y:S05]  /*9cb0*/  BRA `(.L_x_206) ;  /* 0xffffffbc00a47947 */ /* 0x000fea000383ffff */
.L_x_105:
[----:B------:R-:W-:-:S07]  /*9cc0*/  MOV R0, UR4 ;  /* 0x0000000400007c02 */ /* 0x000fce0008000f00 */
.L_x_207:
[----:B--2---:R2:W3:Y:S02]  /*9cd0*/  SYNCS.PHASECHK.TRANS64.TRYWAIT P0, [R0+URZ], R3 ;  /* 0x00000003000075a7 */ /* 0x0044e400080011ff */
[----:B---3--:R-:W-:Y:S05]  /*9ce0*/  @!P0 NANOSLEEP.SYNCS 0x989680 ;  /* 0x009896800000895d */ /* 0x008fea0003900000 */
[----:B------:R-:W3:Y:S02]  /*9cf0*/  @!P0 SYNCS.PHASECHK.TRANS64 P0, [R0+URZ], R3 ;  /* 0x00000003000085a7 */ /* 0x000ee400080010ff */
[----:B---3--:R-:W-:Y:S05]  /*9d00*/  @!P0 BRA `(.L_x_207) ;  /* 0xfffffffc00f08947 */ /* 0x008fea000383ffff */
[----:B------:R-:W-:Y:S05]  /*9d10*/  BRA `(.L_x_208) ;  /* 0xffffffc000287947 */ /* 0x000fea000383ffff */
.L_x_106:
[----:B------:R-:W-:-:S07]  /*9d20*/  MOV R0, UR5 ;  /* 0x0000000500007c02 */ /* 0x000fce0008000f00 */
.L_x_209:
[----:B--2---:R2:W3:Y:S02]  /*9d30*/  SYNCS.PHASECHK.TRANS64.TRYWAIT P0, [R0+URZ], R3 ;  /* 0x00000003000075a7 */ /* 0x0044e400080011ff */
[----:B---3--:R-:W-:Y:S05]  /*9d40*/  @!P0 NANOSLEEP.SYNCS 0x989680 ;  /* 0x009896800000895d */ /* 0x008fea0003900000 */
[----:B------:R-:W3:Y:S02]  /*9d50*/  @!P0 SYNCS.PHASECHK.TRANS64 P0, [R0+URZ], R3 ;  /* 0x00000003000085a7 */ /* 0x000ee400080010ff */
[----:B---3--:R-:W-:Y:S05]  /*9d60*/  @!P0 BRA `(.L_x_209) ;  /* 0xfffffffc00f08947 */ /* 0x008fea000383ffff */
[----:B------:R-:W-:Y:S05]  /*9d70*/  BRA `(.L_x_210) ;  /* 0xffffffc000347947 */ /* 0x000fea000383ffff */
.L_x_108:
[----:B------:R-:W-:Y:S07]  /*9d80*/  MOV R0, UR49 ;  /* 0x0000003100007c02 */ /* 0x000fee0008000f00 */
.L_x_211:
[----:B-1----:R1:W2:Y:S02]  /*9d90*/  SYNCS.PHASECHK.TRANS64.TRYWAIT P0, [R0+URZ+0x180], R3 ;  /* 0x00018003000075a7 */ /* 0x0022a400080011ff */
[----:B--2---:R-:W-:Y:S05]  /*9da0*/  @!P0 NANOSLEEP.SYNCS 0x989680 ;  /* 0x009896800000895d */ /* 0x004fea0003900000 */
[----:B------:R-:W2:Y:S02]  /*9db0*/  @!P0 SYNCS.PHASECHK.TRANS64 P0, [R0+URZ+0x180], R3 ;  /* 0x00018003000085a7 */ /* 0x000ea400080010ff */
[----:B--2---:R-:W-:Y:S05]  /*9dc0*/  @!P0 BRA `(.L_x_211) ;  /* 0xfffffffc00f08947 */ /* 0x004fea000383ffff */
[----:B------:R-:W-:Y:S05]  /*9dd0*/  BRA `(.L_x_212) ;  /* 0xffffffc400247947 */ /* 0x000fea000383ffff */
.L_x_118:
[----:B-1----:R1:W3:Y:S02]  /*9de0*/  SYNCS.PHASECHK.TRANS64.TRYWAIT P1, [R0+URZ+0x140], R5 ;  /* 0x00014005000075a7 */ /* 0x0022e400080211ff */
[----:B---3--:R-:W-:Y:S05]  /*9df0*/  @!P1 NANOSLEEP.SYNCS 0x989680 ;  /* 0x009896800000995d */ /* 0x008fea0003900000 */
[----:B------:R-:W3:Y:S02]  /*9e00*/  @!P1 SYNCS.PHASECHK.TRANS64 P1, [R0+URZ+0x140], R5 ;  /* 0x00014005000095a7 */ /* 0x000ee400080210ff */
[----:B---3--:R-:W-:Y:S05]  /*9e10*/  @!P1 BRA `(.L_x_118) ;  /* 0xfffffffc00f09947 */ /* 0x008fea000383ffff */
[----:B------:R-:W-:Y:S05]  /*9e20*/  BRA `(.L_x_117) ;  /* 0xffffffd400187947 */ /* 0x000fea000383ffff */
.L_x_120:
[----:B-1----:R1:W4:Y:S02]  /*9e30*/  SYNCS.PHASECHK.TRANS64.TRYWAIT P0, [R108+URZ+0x190], R3 ;  /* 0x000190036c0075a7 */ /* 0x00232400080011ff */
[----:B----4-:R-:W-:Y:S05]  /*9e40*/  @!P0 NANOSLEEP.SYNCS 0x989680 ;  /* 0x009896800000895d */ /* 0x010fea0003900000 */
[----:B------:R-:W4:Y:S02]  /*9e50*/  @!P0 SYNCS.PHASECHK.TRANS64 P0, [R108+URZ+0x190], R3 ;  /* 0x000190036c0085a7 */ /* 0x000f2400080010ff */
[----:B----4-:R-:W-:Y:S05]  /*9e60*/  @!P0 BRA `(.L_x_120) ;  /* 0xfffffffc00f08947 */ /* 0x010fea000383ffff */
[----:B------:R-:W-:Y:S05]  /*9e70*/  BRA `(.L_x_119) ;  /* 0xffffffd400507947 */ /* 0x000fea000383ffff */
.L_x_131:
[----:B--2---:R2:W4:Y:S02]  /*9e80*/  SYNCS.PHASECHK.TRANS64.TRYWAIT P0, [R3+URZ+0x140], R46 ;  /* 0x0001402e030075a7 */ /* 0x00452400080011ff */
[----:B----4-:R-:W-:Y:S05]  /*9e90*/  @!P0 NANOSLEEP.SYNCS 0x989680 ;  /* 0x009896800000895d */ /* 0x010fea0003900000 */
[----:B------:R-:W4:Y:S02]  /*9ea0*/  @!P0 SYNCS.PHASECHK.TRANS64 P0, [R3+URZ+0x140], R46 ;  /* 0x0001402e030085a7 */ /* 0x000f2400080010ff */
[----:B----4-:R-:W-:Y:S05]  /*9eb0*/  @!P0 BRA `(.L_x_131) ;  /* 0xfffffffc00f08947 */ /* 0x010fea000383ffff */
[----:B------:R-:W-:Y:S05]  /*9ec0*/  BRA `(.L_x_130) ;  /* 0xffffffe000447947 */ /* 0x000fea000383ffff */
        .weak           $__internal_0_$__cuda_sm10x_tcgen05_guardrail_trap_col_being_dealloced_not_returned_by_alloc
        .type           $__internal_0_$__cuda_sm10x_tcgen05_guardrail_trap_col_being_dealloced_not_returned_by_alloc,@function
        .size           $__internal_0_$__cuda_sm10x_tcgen05_guardrail_trap_col_being_dealloced_not_returned_by_alloc,($__internal_1_$__cuda_sm10x_tcgen05_guardrail_trap_phase_invalid_during_alloc - $__internal_0_$__cuda_sm10x_tcgen05_guardrail_trap_col_being_dealloced_not_returned_by_alloc)
$__internal_0_$__cuda_sm10x_tcgen05_guardrail_trap_col_being_dealloced_not_returned_by_alloc:
[----:B------:R-:W-:Y:S05]  /*9ed0*/  BPT.TRAP 0x1 ;  /* 0x000000040000795c */ /* 0x000fea0000300000 */
[----:B------:R-:W-:-:S04]  /*9ee0*/  HFMA2 R3, -RZ, RZ, 0, 0 ;  /* 0x00000000ff037431 */ /* 0x000fc800000001ff */
[----:B------:R-:W-:Y:S05]  /*9ef0*/  RET.REL.NODEC R2 `(_ZN7cutlass13device_kernelINS_4conv6kernel13ConvUniversalINS1_16ConvProblemShapeILNS1_8OperatorE1ELi2EEENS1_10collective14CollectiveConvINS1_47MainloopSm100TmaUmmaWarpSpecializedImplicitGemmILS5_1ELi20ELi2ELi1ELi2EN4cute5tupleIJNSA_1CILi2EEENSC_ILi1EEESE_EEEEENSB_IJNSC_ILi256EEENSC_ILi64EEENSB_IJNSC_ILi32EEEEEEEEENS_10bfloat16_tESM_NSA_8TiledMMAINSA_8MMA_AtomIJNSA_26SM100_MMA_F16BF16_2x1SM_SSISM_SM_fLi256ELi64ELNSA_4UMMA5MajorE0ELSR_1ELNSQ_7ScaleInE0ELSS_0EEEEEENSA_6LayoutINSB_IJSE_SE_SE_EEENSB_IJNSC_ILi0EEESX_SX_EEEEENSB_IJNSA_10UnderscoreES10_S10_EEEEENS7_6detail27Sm100ImplicitGemmTileTraitsINSA_25SM100_TMA_2SM_LOAD_IM2COLENSA_14ComposedLayoutINSA_7SwizzleILi2ELi4ELi3EEENSA_18smem_ptr_flag_bitsILi16EEENSV_INSB_IJNSC_ILi8EEESJ_EEENSB_IJSJ_SE_EEEEEEEvEENS14_INSA_18SM100_TMA_2SM_LOADENS16_IS18_S1A_NSV_INSB_IJSJ_S1B_EEENSB_IJSE_SJ_EEEEEEEvEEEENS_8epilogue10collective18CollectiveEpilogueINS1O_23Sm100TmaWarpSpecializedILi3ELi2ELi32ELb1ELb0EEEJNSB_IJNSC_ILi128EEESI_SK_EEENSB_IJNSV_IS1T_SE_EENSV_ISJ_SE_EEEEESM_NSB_IJNSB_IJlllEEESE_SX_EEESM_S1Z_NS1O_6fusion15FusionCallbacksIS1S_NS20_17LinearCombinationISM_fSM_fLNS_15FloatRoundStyleE2EEES1U_S1X_JEEENSA_5SM1004TMEM4LOAD26SM100_TMEM_LOAD_32dp32b32xENSA_20SM90_TMA_LOAD_IM2COLES1F_NSA_39AutoVectorizingCopyWithAssumedAlignmentILi128EEENSA_21SM90_TMA_STORE_IM2COLES1F_S2C_S2C_EEEvvEEEEvNT_6ParamsE) ;  /* 0xffffff6002407950 */ /* 0x000fea0003c3ffff */
        .weak           $__internal_1_$__cuda_sm10x_tcgen05_guardrail_trap_phase_invalid_during_alloc
        .type           $__internal_1_$__cuda_sm10x_tcgen05_guardrail_trap_phase_invalid_during_alloc,@function
        .size           $__internal_1_$__cuda_sm10x_tcgen05_guardrail_trap_phase_invalid_during_alloc,($__internal_2_$__cuda_sm10x_tcgen05_guardrail_trap_unallocated_columns_being_dealloced - $__internal_1_$__cuda_sm10x_tcgen05_guardrail_trap_phase_invalid_during_alloc)
$__internal_1_$__cuda_sm10x_tcgen05_guardrail_trap_phase_invalid_during_alloc:
[----:B------:R-:W-:Y:S05]  /*9f00*/  BPT.TRAP 0x1 ;  /* 0x000000040000795c */ /* 0x000fea0000300000 */
[----:B------:R-:W-:-:S04]  /*9f10*/  MOV R5, 0x0 ;  /* 0x0000000000057802 */ /* 0x000fc80000000f00 */
[----:B------:R-:W-:Y:S05]  /*9f20*/  RET.REL.NODEC R4 `(_ZN7cutlass13device_kernelINS_4conv6kernel13ConvUniversalINS1_16ConvProblemShapeILNS1_8OperatorE1ELi2EEENS1_10collective14CollectiveConvINS1_47MainloopSm100TmaUmmaWarpSpecializedImplicitGemmILS5_1ELi20ELi2ELi1ELi2EN4cute5tupleIJNSA_1CILi2EEENSC_ILi1EEESE_EEEEENSB_IJNSC_ILi256EEENSC_ILi64EEENSB_IJNSC_ILi32EEEEEEEEENS_10bfloat16_tESM_NSA_8TiledMMAINSA_8MMA_AtomIJNSA_26SM100_MMA_F16BF16_2x1SM_SSISM_SM_fLi256ELi64ELNSA_4UMMA5MajorE0ELSR_1ELNSQ_7ScaleInE0ELSS_0EEEEEENSA_6LayoutINSB_IJSE_SE_SE_EEENSB_IJNSC_ILi0EEESX_SX_EEEEENSB_IJNSA_10UnderscoreES10_S10_EEEEENS7_6detail27Sm100ImplicitGemmTileTraitsINSA_25SM100_TMA_2SM_LOAD_IM2COLENSA_14ComposedLayoutINSA_7SwizzleILi2ELi4ELi3EEENSA_18smem_ptr_flag_bitsILi16EEENSV_INSB_IJNSC_ILi8EEESJ_EEENSB_IJSJ_SE_EEEEEEEvEENS14_INSA_18SM100_TMA_2SM_LOADENS16_IS18_S1A_NSV_INSB_IJSJ_S1B_EEENSB_IJSE_SJ_EEEEEEEvEEEENS_8epilogue10collective18CollectiveEpilogueINS1O_23Sm100TmaWarpSpecializedILi3ELi2ELi32ELb1ELb0EEEJNSB_IJNSC_ILi128EEESI_SK_EEENSB_IJNSV_IS1T_SE_EENSV_ISJ_SE_EEEEESM_NSB_IJNSB_IJlllEEESE_SX_EEESM_S1Z_NS1O_6fusion15FusionCallbacksIS1S_NS20_17LinearCombinationISM_fSM_fLNS_15FloatRoundStyleE2EEES1U_S1X_JEEENSA_5SM1004TMEM4LOAD26SM100_TMEM_LOAD_32dp32b32xENSA_20SM90_TMA_LOAD_IM2COLES1F_NSA_39AutoVectorizingCopyWithAssumedAlignmentILi128EEENSA_21SM90_TMA_STORE_IM2COLES1F_S2C_S2C_EEEvvEEEEvNT_6ParamsE) ;  /* 0xffffff6004347950 */ /* 0x000fea0003c3ffff */
        .weak           $__internal_2_$__cuda_sm10x_tcgen05_guardrail_trap_unallocated_columns_being_dealloced
        .type           $__internal_2_$__cuda_sm10x_tcgen05_guardrail_trap_unallocated_columns_being_dealloced,@function
        .size           $__internal_2_$__cuda_sm10x_tcgen05_guardrail_trap_unallocated_columns_being_dealloced,(.L_x_214 - $__internal_2_$__cuda_sm10x_tcgen05_guardrail_trap_unallocated_columns_being_dealloced)
$__internal_2_$__cuda_sm10x_tcgen05_guardrail_trap_unallocated_columns_being_dealloced:
[----:B------:R-:W-:Y:S05]  /*9f30*/  BPT.TRAP 0x1 ;  /* 0x000000040000795c */ /* 0x000fea0000300000 */
[----:B------:R-:W-:-:S04]  /*9f40*/  HFMA2 R3, -RZ, RZ, 0, 0 ;  /* 0x00000000ff037431 */ /* 0x000fc800000001ff */
[----:B------:R-:W-:Y:S05]  /*9f50*/  RET.REL.NODEC R2 `(_ZN7cutlass13device_kernelINS_4conv6kernel13ConvUniversalINS1_16ConvProblemShapeILNS1_8OperatorE1ELi2EEENS1_10collective14CollectiveConvINS1_47MainloopSm100TmaUmmaWarpSpecializedImplicitGemmILS5_1ELi20ELi2ELi1ELi2EN4cute5tupleIJNSA_1CILi2EEENSC_ILi1EEESE_EEEEENSB_IJNSC_ILi256EEENSC_ILi64EEENSB_IJNSC_ILi32EEEEEEEEENS_10bfloat16_tESM_NSA_8TiledMMAINSA_8MMA_AtomIJNSA_26SM100_MMA_F16BF16_2x1SM_SSISM_SM_fLi256ELi64ELNSA_4UMMA5MajorE0ELSR_1ELNSQ_7ScaleInE0ELSS_0EEEEEENSA_6LayoutINSB_IJSE_SE_SE_EEENSB_IJNSC_ILi0EEESX_SX_EEEEENSB_IJNSA_10UnderscoreES10_S10_EEEEENS7_6detail27Sm100ImplicitGemmTileTraitsINSA_25SM100_TMA_2SM_LOAD_IM2COLENSA_14ComposedLayoutINSA_7SwizzleILi2ELi4ELi3EEENSA_18smem_ptr_flag_bitsILi16EEENSV_INSB_IJNSC_ILi8EEESJ_EEENSB_IJSJ_SE_EEEEEEEvEENS14_INSA_18SM100_TMA_2SM_LOADENS16_IS18_S1A_NSV_INSB_IJSJ_S1B_EEENSB_IJSE_SJ_EEEEEEEvEEEENS_8epilogue10collective18CollectiveEpilogueINS1O_23Sm100TmaWarpSpecializedILi3ELi2ELi32ELb1ELb0EEEJNSB_IJNSC_ILi128EEESI_SK_EEENSB_IJNSV_IS1T_SE_EENSV_ISJ_SE_EEEEESM_NSB_IJNSB_IJlllEEESE_SX_EEESM_S1Z_NS1O_6fusion15FusionCallbacksIS1S_NS20_17LinearCombinationISM_fSM_fLNS_15FloatRoundStyleE2EEES1U_S1X_JEEENSA_5SM1004TMEM4LOAD26SM100_TMEM_LOAD_32dp32b32xENSA_20SM90_TMA_LOAD_IM2COLES1F_NSA_39AutoVectorizingCopyWithAssumedAlignmentILi128EEENSA_21SM90_TMA_STORE_IM2COLES1F_S2C_S2C_EEEvvEEEEvNT_6ParamsE) ;  /* 0xffffff6002287950 */ /* 0x000fea0003c3ffff */
.L_x_213:
[----:B------:R-:W-:-:S00]  /*9f60*/  BRA `(.L_x_213) ;  /* 0xfffffffc00fc7947 */ /* 0x000fc0000383ffff */
[----:B------:R-:W-:-:S00]  /*9f70*/  NOP ;  /* 0x0000000000007918 */ /* 0x000fc00000000000 */
        /* <DEDUP_REMOVED lines=8> */
.L_x_214:


//--------------------- .nv.global.init           --------------------------
	.section	.nv.global.init,"aw",@progbits
.nv.global.init:
	.type		$str$29,@object
	.size		$str$29,($str$30 - $str$29)
$str$29:
        /*0000*/ 	.byte	0x28, 0x61, 0x64, 0x64, 0x72, 0x65, 0x73, 0x73, 0x20, 0x26, 0x20, 0x6d, 0x61, 0x73, 0x6b, 0x29
        /*0010*/ 	.byte	0x20, 0x3d, 0x3d, 0x20, 0x30, 0x00
	.type		$str$30,@object
	.size		$str$30,($str$28 - $str$30)
$str$30:
        /*0016*/ 	.byte	0x2f, 0x74, 0x6d, 0x70, 0x2f, 0x63, 0x75, 0x74, 0x6c, 0x61, 0x73, 0x73, 0x5f, 0x73, 0x77, 0x65
        /*0026*/ 	.byte	0x65, 0x70, 0x5f, 0x73, 0x72, 0x63, 0x2f, 0x69, 0x6e, 0x63, 0x6c, 0x75, 0x64, 0x65, 0x2f, 0x63
        /*0036*/ 	.byte	0x75, 0x74, 0x65, 0x2f, 0x70, 0x6f, 0x69, 0x6e, 0x74, 0x65, 0x72, 0x5f, 0x66, 0x6c, 0x61, 0x67
        /*0046*/ 	.byte	0x67, 0x65, 0x64, 0x2e, 0x68, 0x70, 0x70, 0x00
	.type		$str$28,@object
	.size		$str$28,($str$27 - $str$28)
$str$28:
        /*004e*/ 	.byte	0x2f, 0x74, 0x6d, 0x70, 0x2f, 0x63, 0x75, 0x74, 0x6c, 0x61, 0x73, 0x73, 0x5f, 0x73, 0x77, 0x65
        /*005e*/ 	.byte	0x65, 0x70, 0x5f, 0x73, 0x72, 0x63, 0x2f, 0x69, 0x6e, 0x63, 0x6c, 0x75, 0x64, 0x65, 0x2f, 0x63
        /*006e*/ 	.byte	0x75, 0x74, 0x65, 0x2f, 0x61, 0x74, 0x6f, 0x6d, 0x2f, 0x63, 0x6f, 0x70, 0x79, 0x5f, 0x74, 0x72
        /*007e*/ 	.byte	0x61, 0x69, 0x74, 0x73, 0x5f, 0x73, 0x6d, 0x31, 0x30, 0x30, 0x2e, 0x68, 0x70, 0x70, 0x00
	.type		$str$27,@object
	.size		$str$27,(__unnamed_1 - $str$27)
$str$27:
        /*008d*/ 	.byte	0x28, 0x28, 0x75, 0x69, 0x6e, 0x74, 0x33, 0x32, 0x5f, 0x74, 0x28, 0x74, 0x68, 0x72, 0x65, 0x61
        /*009d*/ 	.byte	0x64, 0x49, 0x64, 0x78, 0x2e, 0x78, 0x29, 0x20, 0x2f, 0x20, 0x33, 0x32, 0x29, 0x20, 0x25, 0x20
        /*00ad*/ 	.byte	0x34, 0x29, 0x20, 0x3d, 0x3d, 0x20, 0x28, 0x28, 0x28, 0x74, 0x6d, 0x65, 0x6d, 0x5f, 0x61, 0x64
        /*00bd*/ 	.byte	0x64, 0x72, 0x20, 0x3e, 0x3e, 0x20, 0x31, 0x36, 0x29, 0x20, 0x2f, 0x20, 0x33, 0x32, 0x29, 0x20
        /*00cd*/ 	.byte	0x25, 0x20, 0x34, 0x29, 0x00
	.type		__unnamed_1,@object
	.size		__unnamed_1,(__unnamed_2 - __unnamed_1)
__unnamed_1:
        /*00d2*/ 	.byte	0x61, 0x75, 0x74, 0x6f, 0x20, 0x63, 0x75, 0x74, 0x65, 0x3a, 0x3a, 0x61, 0x73, 0x5f, 0x70, 0x6f
        /* <DEDUP_REMOVED lines=24> */
        /*0262*/ 	.byte	0x34, 0x30, 0x39, 0x36, 0x3e, 0x3e, 0x3e, 0x3e, 0x5d, 0x00
	.type		__unnamed_2,@object
	.size		__unnamed_2,(.L_2 - __unnamed_2)
__unnamed_2:
        /* <DEDUP_REMOVED lines=42> */
        /*050c*/ 	.byte	0x3e, 0x3e, 0x5d, 0x00
.L_2:


//--------------------- .nv.shared._ZN7cutlass13device_kernelINS_4conv6kernel13ConvUniversalINS1_16ConvProblemShapeILNS1_8OperatorE1ELi2EEENS1_10collective14CollectiveConvINS1_47MainloopSm100TmaUmmaWarpSpecializedImplicitGemmILS5_1ELi20ELi2ELi1ELi2EN4cute5tupleIJNSA_1CILi2EEENSC_ILi1EEESE_EEEEENSB_IJNSC_ILi256EEENSC_ILi64EEENSB_IJNSC_ILi32EEEEEEEEENS_10bfloat16_tESM_NSA_8TiledMMAINSA_8MMA_AtomIJNSA_26SM100_MMA_F16BF16_2x1SM_SSISM_SM_fLi256ELi64ELNSA_4UMMA5MajorE0ELSR_1ELNSQ_7ScaleInE0ELSS_0EEEEEENSA_6LayoutINSB_IJSE_SE_SE_EEENSB_IJNSC_ILi0EEESX_SX_EEEEENSB_IJNSA_10UnderscoreES10_S10_EEEEENS7_6detail27Sm100ImplicitGemmTileTraitsINSA_25SM100_TMA_2SM_LOAD_IM2COLENSA_14ComposedLayoutINSA_7SwizzleILi2ELi4ELi3EEENSA_18smem_ptr_flag_bitsILi16EEENSV_INSB_IJNSC_ILi8EEESJ_EEENSB_IJSJ_SE_EEEEEEEvEENS14_INSA_18SM100_TMA_2SM_LOADENS16_IS18_S1A_NSV_INSB_IJSJ_S1B_EEENSB_IJSE_SJ_EEEEEEEvEEEENS_8epilogue10collective18CollectiveEpilogueINS1O_23Sm100TmaWarpSpecializedILi3ELi2ELi32ELb1ELb0EEEJNSB_IJNSC_ILi128EEESI_SK_EEENSB_IJNSV_IS1T_SE_EENSV_ISJ_SE_EEEEESM_NSB_IJNSB_IJlllEEESE_SX_EEESM_S1Z_NS1O_6fusion15FusionCallbacksIS1S_NS20_17LinearCombinationISM_fSM_fLNS_15FloatRoundStyleE2EEES1U_S1X_JEEENSA_5SM1004TMEM4LOAD26SM100_TMEM_LOAD_32dp32b32xENSA_20SM90_TMA_LOAD_IM2COLES1F_NSA_39AutoVectorizingCopyWithAssumedAlignmentILi128EEENSA_21SM90_TMA_STORE_IM2COLES1F_S2C_S2C_EEEvvEEEEvNT_6ParamsE --------------------------
	.section	.nv.shared._ZN7cutlass13device_kernelINS_4conv6kernel13ConvUniversalINS1_16ConvProblemShapeILNS1_8OperatorE1ELi2EEENS1_10collective14CollectiveConvINS1_47MainloopSm100TmaUmmaWarpSpecializedImplicitGemmILS5_1ELi20ELi2ELi1ELi2EN4cute5tupleIJNSA_1CILi2EEENSC_ILi1EEESE_EEEEENSB_IJNSC_ILi256EEENSC_ILi64EEENSB_IJNSC_ILi32EEEEEEEEENS_10bfloat16_tESM_NSA_8TiledMMAINSA_8MMA_AtomIJNSA_26SM100_MMA_F16BF16_2x1SM_SSISM_SM_fLi256ELi64ELNSA_4UMMA5MajorE0ELSR_1ELNSQ_7ScaleInE0ELSS_0EEEEEENSA_6LayoutINSB_IJSE_SE_SE_EEENSB_IJNSC_ILi0EEESX_SX_EEEEENSB_IJNSA_10UnderscoreES10_S10_EEEEENS7_6detail27Sm100ImplicitGemmTileTraitsINSA_25SM100_TMA_2SM_LOAD_IM2COLENSA_14ComposedLayoutINSA_7SwizzleILi2ELi4ELi3EEENSA_18smem_ptr_flag_bitsILi16EEENSV_INSB_IJNSC_ILi8EEESJ_EEENSB_IJSJ_SE_EEEEEEEvEENS14_INSA_18SM100_TMA_2SM_LOADENS16_IS18_S1A_NSV_INSB_IJSJ_S1B_EEENSB_IJSE_SJ_EEEEEEEvEEEENS_8epilogue10collective18CollectiveEpilogueINS1O_23Sm100TmaWarpSpecializedILi3ELi2ELi32ELb1ELb0EEEJNSB_IJNSC_ILi128EEESI_SK_EEENSB_IJNSV_IS1T_SE_EENSV_ISJ_SE_EEEEESM_NSB_IJNSB_IJlllEEESE_SX_EEESM_S1Z_NS1O_6fusion15FusionCallbacksIS1S_NS20_17LinearCombinationISM_fSM_fLNS_15FloatRoundStyleE2EEES1U_S1X_JEEENSA_5SM1004TMEM4LOAD26SM100_TMEM_LOAD_32dp32b32xENSA_20SM90_TMA_LOAD_IM2COLES1F_NSA_39AutoVectorizingCopyWithAssumedAlignmentILi128EEENSA_21SM90_TMA_STORE_IM2COLES1F_S2C_S2C_EEEvvEEEEvNT_6ParamsE,"aw",@nobits
	.sectionflags	@""
	.align	16
	.zero		1024


//--------------------- .nv.shared.reserved.0     --------------------------
	.section	.nv.shared.reserved.0,"aw",@nobits
	.weak		__nv_reservedSMEM_offset_0_alias
	.size		__nv_reservedSMEM_offset_0_alias, 0, 64
	.other		__nv_reservedSMEM_offset_0_alias,@"STO_CUDA_RESERVED_SHARED STV_DEFAULT"
__nv_reservedSMEM_offset_0_alias:
	.zero		0
.nv.shared.reserved.0:
	.zero		64
	.weak		__nv_reservedSMEM_tcgen05_partition
	.type		__nv_reservedSMEM_tcgen05_partition,@object
	.size		__nv_reservedSMEM_tcgen05_partition,(.L_0 - __nv_reservedSMEM_tcgen05_partition)
__nv_reservedSMEM_tcgen05_partition:
	.zero		32
.L_0:


//--------------------- .nv.global                --------------------------
	.section	.nv.global,"aw",@nobits
.nv.global:
	.type		_ZN39_INTERNAL_514dee17_4_k_cu_72640591_32164cute1_E,@object
	.size		_ZN39_INTERNAL_514dee17_4_k_cu_72640591_32164cute1_E,(_ZN39_INTERNAL_514dee17_4_k_cu_72640591_32164cuda3std3__45__cpo6cbeginE - _ZN39_INTERNAL_514dee17_4_k_cu_72640591_32164cute1_E)
_ZN39_INTERNAL_514dee17_4_k_cu_72640591_32164cute1_E:
	.zero		1
	.type		_ZN39_INTERNAL_514dee17_4_k_cu_72640591_32164cuda3std3__45__cpo6cbeginE,@object
	.size		_ZN39_INTERNAL_514dee17_4_k_cu_72640591_32164cuda3std3__45__cpo6cbeginE,(_ZN39_INTERNAL_514dee17_4_k_cu_72640591_32164cuda3std3__48in_placeE - _ZN39_INTERNAL_514dee17_4_k_cu_72640591_32164cuda3std3__45__cpo6cbeginE)
_ZN39_INTERNAL_514dee17_4_k_cu_72640591_32164cuda3std3__45__cpo6cbeginE:
	.zero		1
	.type		_ZN39_INTERNAL_514dee17_4_k_cu_72640591_32164cuda3std3__48in_placeE,@object
	.size		_ZN39_INTERNAL_514dee17_4_k_cu_72640591_32164cuda3std3__48in_placeE,(_ZN39_INTERNAL_514dee17_4_k_cu_72640591_32164cuda3std6ranges3__45__cpo9iter_moveE - _ZN39_INTERNAL_514dee17_4_k_cu_72640591_32164cuda3std3__48in_placeE)
_ZN39_INTERNAL_514dee17_4_k_cu_72640591_32164cuda3std3__48in_placeE:
	.zero		1
	.type		_ZN39_INTERNAL_514dee17_4_k_cu_72640591_32164cuda3std6ranges3__45__cpo9iter_moveE,@object
	.size		_ZN39_INTERNAL_514dee17_4_k_cu_72640591_32164cuda3std6ranges3__45__cpo9iter_moveE,(_ZN39_INTERNAL_514dee17_4_k_cu_72640591_32164cuda3std3__45__cpo5beginE - _ZN39_INTERNAL_514dee17_4_k_cu_72640591_32164cuda3std6ranges3__45__cpo9iter_moveE)
_ZN39_INTERNAL_514dee17_4_k_cu_72640591_32164cuda3std6ranges3__45__cpo9iter_moveE:
	.zero		1
	.type		_ZN39_INTERNAL_514dee17_4_k_cu_72640591_32164cuda3std3__45__cpo5beginE,@object
	.size		_ZN39_INTERNAL_514dee17_4_k_cu_72640591_32164cuda3std3__45__cpo5beginE,(_ZN39_INTERNAL_514dee17_4_k_cu_72640591_32164cuda3std3__441_GLOBAL__N__514dee17_4_k_cu_72640591_32166ignoreE - _ZN39_INTERNAL_514dee17_4_k_cu_72640591_32164cuda3std3__45__cpo5beginE)
_ZN39_INTERNAL_514dee17_4_k_cu_72640591_32164cuda3std3__45__cpo5beginE:
	.zero		1
	.type		_ZN39_INTERNAL_514dee17_4_k_cu_72640591_32164cuda3std3__441_GLOBAL__N__514dee17_4_k_cu_72640591_32166ignoreE,@object
	.size		_ZN39_INTERNAL_514dee17_4_k_cu_72640591_32164cuda3std3__441_GLOBAL__N__514dee17_4_k_cu_72640591_32166ignoreE,(_ZN39_INTERNAL_514dee17_4_k_cu_72640591_32164cute7productE - _ZN39_INTERNAL_514dee17_4_k_cu_72640591_32164cuda3std3__441_GLOBAL__N__514dee17_4_k_cu_72640591_32166ignoreE)
_ZN39_INTERNAL_514dee17_4_k_cu_72640591_32164cuda3std3__441_GLOBAL__N__514dee17_4_k_cu_72640591_32166ignoreE:
	.zero		1
	.type		_ZN39_INTERNAL_514dee17_4_k_cu_72640591_32164cute7productE,@object
	.size		_ZN39_INTERNAL_514dee17_4_k_cu_72640591_32164cute7productE,(_ZN39_INTERNAL_514dee17_4_k_cu_72640591_32164cuda3std3__45__cpo3endE - _ZN39_INTERNAL_514dee17_4_k_cu_72640591_32164cute7productE)
_ZN39_INTERNAL_514dee17_4_k_cu_72640591_32164cute7productE:
	.zero		1
	.type		_ZN39_INTERNAL_514dee17_4_k_cu_72640591_32164cuda3std3__45__cpo3endE,@object
	.size		_ZN39_INTERNAL_514dee17_4_k_cu_72640591_32164cuda3std3__45__cpo3endE,(_ZN39_INTERNAL_514dee17_4_k_cu_72640591_32164cuda3std3__419piecewise_constructE - _ZN39_INTERNAL_514dee17_4_k_cu_72640591_32164cuda3std3__45__cpo3endE)
_ZN39_INTERNAL_514dee17_4_k_cu_72640591_32164cuda3std3__45__cpo3endE:
	.zero		1
	.type		_ZN39_INTERNAL_514dee17_4_k_cu_72640591_32164cuda3std3__419piecewise_constructE,@object
	.size		_ZN39_INTERNAL_514dee17_4_k_cu_72640591_32164cuda3std3__419piecewise_constructE,(_ZN39_INTERNAL_514dee17_4_k_cu_72640591_32164cuda3std3__45__cpo4cendE - _ZN39_INTERNAL_514dee17_4_k_cu_72640591_32164cuda3std3__419piecewise_constructE)
_ZN39_INTERNAL_514dee17_4_k_cu_72640591_32164cuda3std3__419piecewise_constructE:
	.zero		1
	.type		_ZN39_INTERNAL_514dee17_4_k_cu_72640591_32164cuda3std3__45__cpo4cendE,@object
	.size		_ZN39_INTERNAL_514dee17_4_k_cu_72640591_32164cuda3std3__45__cpo4cendE,(_ZN39_INTERNAL_514dee17_4_k_cu_72640591_32164cuda3std6ranges3__45__cpo4swapE - _ZN39_INTERNAL_514dee17_4_k_cu_72640591_32164cuda3std3__45__cpo4cendE)
_ZN39_INTERNAL_514dee17_4_k_cu_72640591_32164cuda3std3__45__cpo4cendE:
	.zero		1
	.type		_ZN39_INTERNAL_514dee17_4_k_cu_72640591_32164cuda3std6ranges3__45__cpo4swapE,@object
	.size		_ZN39_INTERNAL_514dee17_4_k_cu_72640591_32164cuda3std6ranges3__45__cpo4swapE,(.L_10 - _ZN39_INTERNAL_514dee17_4_k_cu_72640591_32164cuda3std6ranges3__45__cpo4swapE)
_ZN39_INTERNAL_514dee17_4_k_cu_72640591_32164cuda3std6ranges3__45__cpo4swapE:
	.zero		1
.L_10:


//--------------------- .nv.constant0._ZN7cutlass13device_kernelINS_4conv6kernel13ConvUniversalINS1_16ConvProblemShapeILNS1_8OperatorE1ELi2EEENS1_10collective14CollectiveConvINS1_47MainloopSm100TmaUmmaWarpSpecializedImplicitGemmILS5_1ELi20ELi2ELi1ELi2EN4cute5tupleIJNSA_1CILi2EEENSC_ILi1EEESE_EEEEENSB_IJNSC_ILi256EEENSC_ILi64EEENSB_IJNSC_ILi32EEEEEEEEENS_10bfloat16_tESM_NSA_8TiledMMAINSA_8MMA_AtomIJNSA_26SM100_MMA_F16BF16_2x1SM_SSISM_SM_fLi256ELi64ELNSA_4UMMA5MajorE0ELSR_1ELNSQ_7ScaleInE0ELSS_0EEEEEENSA_6LayoutINSB_IJSE_SE_SE_EEENSB_IJNSC_ILi0EEESX_SX_EEEEENSB_IJNSA_10UnderscoreES10_S10_EEEEENS7_6detail27Sm100ImplicitGemmTileTraitsINSA_25SM100_TMA_2SM_LOAD_IM2COLENSA_14ComposedLayoutINSA_7SwizzleILi2ELi4ELi3EEENSA_18smem_ptr_flag_bitsILi16EEENSV_INSB_IJNSC_ILi8EEESJ_EEENSB_IJSJ_SE_EEEEEEEvEENS14_INSA_18SM100_TMA_2SM_LOADENS16_IS18_S1A_NSV_INSB_IJSJ_S1B_EEENSB_IJSE_SJ_EEEEEEEvEEEENS_8epilogue10collective18CollectiveEpilogueINS1O_23Sm100TmaWarpSpecializedILi3ELi2ELi32ELb1ELb0EEEJNSB_IJNSC_ILi128EEESI_SK_EEENSB_IJNSV_IS1T_SE_EENSV_ISJ_SE_EEEEESM_NSB_IJNSB_IJlllEEESE_SX_EEESM_S1Z_NS1O_6fusion15FusionCallbacksIS1S_NS20_17LinearCombinationISM_fSM_fLNS_15FloatRoundStyleE2EEES1U_S1X_JEEENSA_5SM1004TMEM4LOAD26SM100_TMEM_LOAD_32dp32b32xENSA_20SM90_TMA_LOAD_IM2COLES1F_NSA_39AutoVectorizingCopyWithAssumedAlignmentILi128EEENSA_21SM90_TMA_STORE_IM2COLES1F_S2C_S2C_EEEvvEEEEvNT_6ParamsE --------------------------
	.section	.nv.constant0._ZN7cutlass13device_kernelINS_4conv6kernel13ConvUniversalINS1_16ConvProblemShapeILNS1_8OperatorE1ELi2EEENS1_10collective14CollectiveConvINS1_47MainloopSm100TmaUmmaWarpSpecializedImplicitGemmILS5_1ELi20ELi2ELi1ELi2EN4cute5tupleIJNSA_1CILi2EEENSC_ILi1EEESE_EEEEENSB_IJNSC_ILi256EEENSC_ILi64EEENSB_IJNSC_ILi32EEEEEEEEENS_10bfloat16_tESM_NSA_8TiledMMAINSA_8MMA_AtomIJNSA_26SM100_MMA_F16BF16_2x1SM_SSISM_SM_fLi256ELi64ELNSA_4UMMA5MajorE0ELSR_1ELNSQ_7ScaleInE0ELSS_0EEEEEENSA_6LayoutINSB_IJSE_SE_SE_EEENSB_IJNSC_ILi0EEESX_SX_EEEEENSB_IJNSA_10UnderscoreES10_S10_EEEEENS7_6detail27Sm100ImplicitGemmTileTraitsINSA_25SM100_TMA_2SM_LOAD_IM2COLENSA_14ComposedLayoutINSA_7SwizzleILi2ELi4ELi3EEENSA_18smem_ptr_flag_bitsILi16EEENSV_INSB_IJNSC_ILi8EEESJ_EEENSB_IJSJ_SE_EEEEEEEvEENS14_INSA_18SM100_TMA_2SM_LOADENS16_IS18_S1A_NSV_INSB_IJSJ_S1B_EEENSB_IJSE_SJ_EEEEEEEvEEEENS_8epilogue10collective18CollectiveEpilogueINS1O_23Sm100TmaWarpSpecializedILi3ELi2ELi32ELb1ELb0EEEJNSB_IJNSC_ILi128EEESI_SK_EEENSB_IJNSV_IS1T_SE_EENSV_ISJ_SE_EEEEESM_NSB_IJNSB_IJlllEEESE_SX_EEESM_S1Z_NS1O_6fusion15FusionCallbacksIS1S_NS20_17LinearCombinationISM_fSM_fLNS_15FloatRoundStyleE2EEES1U_S1X_JEEENSA_5SM1004TMEM4LOAD26SM100_TMEM_LOAD_32dp32b32xENSA_20SM90_TMA_LOAD_IM2COLES1F_NSA_39AutoVectorizingCopyWithAssumedAlignmentILi128EEENSA_21SM90_TMA_STORE_IM2COLES1F_S2C_S2C_EEEvvEEEEvNT_6ParamsE,"a",@progbits
	.sectionflags	@""
	.align	4
.nv.constant0._ZN7cutlass13device_kernelINS_4conv6kernel13ConvUniversalINS1_16ConvProblemShapeILNS1_8OperatorE1ELi2EEENS1_10collective14CollectiveConvINS1_47MainloopSm100TmaUmmaWarpSpecializedImplicitGemmILS5_1ELi20ELi2ELi1ELi2EN4cute5tupleIJNSA_1CILi2EEENSC_ILi1EEESE_EEEEENSB_IJNSC_ILi256EEENSC_ILi64EEENSB_IJNSC_ILi32EEEEEEEEENS_10bfloat16_tESM_NSA_8TiledMMAINSA_8MMA_AtomIJNSA_26SM100_MMA_F16BF16_2x1SM_SSISM_SM_fLi256ELi64ELNSA_4UMMA5MajorE0ELSR_1ELNSQ_7ScaleInE0ELSS_0EEEEEENSA_6LayoutINSB_IJSE_SE_SE_EEENSB_IJNSC_ILi0EEESX_SX_EEEEENSB_IJNSA_10UnderscoreES10_S10_EEEEENS7_6detail27Sm100ImplicitGemmTileTraitsINSA_25SM100_TMA_2SM_LOAD_IM2COLENSA_14ComposedLayoutINSA_7SwizzleILi2ELi4ELi3EEENSA_18smem_ptr_flag_bitsILi16EEENSV_INSB_IJNSC_ILi8EEESJ_EEENSB_IJSJ_SE_EEEEEEEvEENS14_INSA_18SM100_TMA_2SM_LOADENS16_IS18_S1A_NSV_INSB_IJSJ_S1B_EEENSB_IJSE_SJ_EEEEEEEvEEEENS_8epilogue10collective18CollectiveEpilogueINS1O_23Sm100TmaWarpSpecializedILi3ELi2ELi32ELb1ELb0EEEJNSB_IJNSC_ILi128EEESI_SK_EEENSB_IJNSV_IS1T_SE_EENSV_ISJ_SE_EEEEESM_NSB_IJNSB_IJlllEEESE_SX_EEESM_S1Z_NS1O_6fusion15FusionCallbacksIS1S_NS20_17LinearCombinationISM_fSM_fLNS_15FloatRoundStyleE2EEES1U_S1X_JEEENSA_5SM1004TMEM4LOAD26SM100_TMEM_LOAD_32dp32b32xENSA_20SM90_TMA_LOAD_IM2COLES1F_NSA_39AutoVectorizingCopyWithAssumedAlignmentILi128EEENSA_21SM90_TMA_STORE_IM2COLES1F_S2C_S2C_EEEvvEEEEvNT_6ParamsE:
	.zero		2944


//--------------------- SYMBOLS --------------------------

	.type		.nv.reservedSmem.offset0,@object
	.size		.nv.reservedSmem.offset0,0x4
	.type		.nv.reservedSmem.cap,@object
	.size		.nv.reservedSmem.cap,0x4
	.type		__assertfail,@function
